def attn_fwd(
    Q,
    K,
    V,
    Out,
    Lse,
    sm_scale,
    stride_qz,
    stride_qh,
    stride_qm,
    stride_qk,
    stride_kz,
    stride_kh,
    stride_kn,
    stride_kk,
    stride_vz,
    stride_vh,
    stride_vn,
    stride_vk,
    stride_oz,
    stride_oh,
    stride_om,
    stride_ok,
    seqlen_q,
    seqlen_k,
    BLOCK_M: tl.constexpr,
    BLOCK_N: tl.constexpr,
    HEAD_DIM: tl.constexpr,
    CAUSAL: tl.constexpr,
):
    start_m = tl.program_id(0)
    off_hz = tl.program_id(1)
    q_off = off_hz * stride_qh
    k_off = off_hz * stride_kh
    v_off = off_hz * stride_vh
    offs_m = start_m * BLOCK_M + tl.arange(0, BLOCK_M)
    offs_d = tl.arange(0, HEAD_DIM)
    offs_n = tl.arange(0, BLOCK_N)
    q_ptrs = Q + q_off + offs_m[:, None] * stride_qm + offs_d[None, :] * stride_qk
    k_ptrs = K + k_off + offs_d[:, None] * stride_kk + offs_n[None, :] * stride_kn
    v_ptrs = V + v_off + offs_n[:, None] * stride_vn + offs_d[None, :] * stride_vk
    m_i = tl.full([BLOCK_M], float("-inf"), dtype=tl.float32)
    l_i = tl.zeros([BLOCK_M], dtype=tl.float32) + 1.0
    acc = tl.zeros([BLOCK_M, HEAD_DIM], dtype=tl.float32)
    q = tl.load(q_ptrs)
    acc, l_i, m_i = _attn_fwd_inner(
        acc,
        l_i,
        m_i,
        q,
        k_ptrs,
        v_ptrs,
        sm_scale,
        stride_kn,
        stride_vn,
        start_m,
        seqlen_k,
        BLOCK_M,
        BLOCK_N,
        HEAD_DIM,
        CAUSAL,
    )
    acc = acc / l_i[:, None]
    lse = m_i + tl.math.log2(l_i) / 1.4426950408889634
    o_ptrs = (
        Out
        + off_hz * stride_oh
        + offs_m[:, None] * stride_om
        + offs_d[None, :] * stride_ok
    )
    tl.store(o_ptrs, acc.to(Out.dtype.element_ty))
    tl.store(Lse + off_hz * seqlen_q + offs_m, lse)

# config = {"BLOCK_M": 128, "BLOCK_N": 32, "HEAD_DIM": 128, "arch": "sm_100", "causal": true, "dtype": "bf16", "num_stages": 2, "num_warps": 4}
# arch = sm_100


// ===== COMPILED SASS (sm_100a) =====

	.target	sm_100a

	.elftype	@"ET_EXEC"


//--------------------- .note.nv.tkinfo           --------------------------
	.section	.note.nv.tkinfo,"",@"SHT_NOTE"
	.sectionflags	@"SHF_NOTE_NV_TKINFO"
	.tkinfo
        /*0018*/ 	.word	0x00000081
        /*0030*/ 	.string	""
        /*0030*/ 	.string	"ptxas-blackwell"
        /*0030*/ 	.string	"Cuda compilation tools, release 12.9, V12.9.86"
        /*0030*/ 	.string	"Build cuda_12.9.r12.9/compiler.36037853_0"
        /*0030*/ 	.string	"-v  -suppress-debug-info  -lineinfo  -arch sm_100a "



//--------------------- .note.nv.cuver            --------------------------
	.section	.note.nv.cuver,"",@"SHT_NOTE"
	.sectionflags	@"SHF_NOTE_NV_CUVER"
        /*0018*/ 	.short	0x0001
        /*001a*/ 	.short	0x0064
        /*001c*/ 	.short	0x0001
        /*001e*/ 	.short	0x0000
        /*0020*/ 	.short	0x0001
        /*0022*/ 	.short	0x0000


//--------------------- .nv.info                  --------------------------
	.section	.nv.info,"",@"SHT_CUDA_INFO"
	.align	4


	//----- nvinfo : EIATTR_REGCOUNT
	.align		4
        /*0000*/ 	.byte	0x04, 0x2f
        /*0002*/ 	.short	(.L_5 - .L_4)
	.align		4
.L_4:
        /*0004*/ 	.word	index@(attn_fwd)
        /*0008*/ 	.word	0x000000ff


	//----- nvinfo : EIATTR_FRAME_SIZE
	.align		4
.L_5:
        /*000c*/ 	.byte	0x04, 0x11
        /*000e*/ 	.short	(.L_7 - .L_6)
	.align		4
.L_6:
        /*0010*/ 	.word	index@($__internal_2_$__cuda_sm10x_tcgen05_guardrail_trap_unallocated_columns_being_dealloced)
        /*0014*/ 	.word	0x00000040


	//----- nvinfo : EIATTR_FRAME_SIZE
	.align		4
.L_7:
        /*0018*/ 	.byte	0x04, 0x11
        /*001a*/ 	.short	(.L_9 - .L_8)
	.align		4
.L_8:
        /*001c*/ 	.word	index@($__internal_1_$__cuda_sm10x_tcgen05_guardrail_trap_phase_invalid_during_alloc)
        /*0020*/ 	.word	0x00000040


	//----- nvinfo : EIATTR_FRAME_SIZE
	.align		4
.L_9:
        /*0024*/ 	.byte	0x04, 0x11
        /*0026*/ 	.short	(.L_11 - .L_10)
	.align		4
.L_10:
        /*0028*/ 	.word	index@($__internal_0_$__cuda_sm10x_tcgen05_guardrail_trap_col_being_dealloced_not_returned_by_alloc)
        /*002c*/ 	.word	0x00000040


	//----- nvinfo : EIATTR_FRAME_SIZE
	.align		4
.L_11:
        /*0030*/ 	.byte	0x04, 0x11
        /*0032*/ 	.short	(.L_13 - .L_12)
	.align		4
.L_12:
        /*0034*/ 	.word	index@(attn_fwd)
        /*0038*/ 	.word	0x00000040


	//----- nvinfo : EIATTR_MIN_STACK_SIZE
	.align		4
.L_13:
        /*003c*/ 	.byte	0x04, 0x12
        /*003e*/ 	.short	(.L_15 - .L_14)
	.align		4
.L_14:
        /*0040*/ 	.word	index@(attn_fwd)
        /*0044*/ 	.word	0x00000040
.L_15:


//--------------------- .nv.info.attn_fwd         --------------------------
	.section	.nv.info.attn_fwd,"",@"SHT_CUDA_INFO"
	.sectionflags	@""
	.align	4


	//----- nvinfo : EIATTR_CUDA_API_VERSION
	.align		4
        /*0000*/ 	.byte	0x04, 0x37
        /*0002*/ 	.short	(.L_17 - .L_16)
.L_16:
        /*0004*/ 	.word	0x00000081


	//----- nvinfo : EIATTR_KPARAM_INFO
	.align		4
.L_17:
        /*0008*/ 	.byte	0x04, 0x17
        /*000a*/ 	.short	(.L_19 - .L_18)
.L_18:
        /*000c*/ 	.word	0x00000000
        /*0010*/ 	.short	0x0019
        /*0012*/ 	.short	0x0080
        /*0014*/ 	.byte	0x00, 0xf4, 0x21, 0x00


	//----- nvinfo : EIATTR_KPARAM_INFO
	.align		4
.L_19:
        /*0018*/ 	.byte	0x04, 0x17
        /*001a*/ 	.short	(.L_21 - .L_20)
.L_20:
        /*001c*/ 	.word	0x00000000
        /*0020*/ 	.short	0x0018
        /*0022*/ 	.short	0x0078
        /*0024*/ 	.byte	0x00, 0xf4, 0x21, 0x00


	//----- nvinfo : EIATTR_KPARAM_INFO
	.align		4
.L_21:
        /*0028*/ 	.byte	0x04, 0x17
        /*002a*/ 	.short	(.L_23 - .L_22)
.L_22:
        /*002c*/ 	.word	0x00000000
        /*0030*/ 	.short	0x0017
        /*0032*/ 	.short	0x0070
        /*0034*/ 	.byte	0x00, 0xf0, 0x11, 0x00


	//----- nvinfo : EIATTR_KPARAM_INFO
	.align		4
.L_23:
        /*0038*/ 	.byte	0x04, 0x17
        /*003a*/ 	.short	(.L_25 - .L_24)
.L_24:
        /*003c*/ 	.word	0x00000000
        /*0040*/ 	.short	0x0016
        /*0042*/ 	.short	0x006c
        /*0044*/ 	.byte	0x00, 0xf0, 0x11, 0x00


	//----- nvinfo : EIATTR_KPARAM_INFO
	.align		4
.L_25:
        /*0048*/ 	.byte	0x04, 0x17
        /*004a*/ 	.short	(.L_27 - .L_26)
.L_26:
        /*004c*/ 	.word	0x00000000
        /*0050*/ 	.short	0x0015
        /*0052*/ 	.short	0x0068
        /*0054*/ 	.byte	0x00, 0xf0, 0x11, 0x00


	//----- nvinfo : EIATTR_KPARAM_INFO
	.align		4
.L_27:
        /*0058*/ 	.byte	0x04, 0x17
        /*005a*/ 	.short	(.L_29 - .L_28)
.L_28:
        /*005c*/ 	.word	0x00000000
        /*0060*/ 	.short	0x0014
        /*0062*/ 	.short	0x0064
        /*0064*/ 	.byte	0x00, 0xf0, 0x11, 0x00


	//----- nvinfo : EIATTR_KPARAM_INFO
	.align		4
.L_29:
        /*0068*/ 	.byte	0x04, 0x17
        /*006a*/ 	.short	(.L_31 - .L_30)
.L_30:
        /*006c*/ 	.word	0x00000000
        /*0070*/ 	.short	0x0013
        /*0072*/ 	.short	0x0060
        /*0074*/ 	.byte	0x00, 0xf0, 0x11, 0x00


	//----- nvinfo : EIATTR_KPARAM_INFO
	.align		4
.L_31:
        /*0078*/ 	.byte	0x04, 0x17
        /*007a*/ 	.short	(.L_33 - .L_32)
.L_32:
        /*007c*/ 	.word	0x00000000
        /*0080*/ 	.short	0x0012
        /*0082*/ 	.short	0x005c
        /*0084*/ 	.byte	0x00, 0xf0, 0x11, 0x00


	//----- nvinfo : EIATTR_KPARAM_INFO
	.align		4
.L_33:
        /*0088*/ 	.byte	0x04, 0x17
        /*008a*/ 	.short	(.L_35 - .L_34)
.L_34:
        /*008c*/ 	.word	0x00000000
        /*0090*/ 	.short	0x0011
        /*0092*/ 	.short	0x0058
        /*0094*/ 	.byte	0x00, 0xf0, 0x11, 0x00


	//----- nvinfo : EIATTR_KPARAM_INFO
	.align		4
.L_35:
        /*0098*/ 	.byte	0x04, 0x17
        /*009a*/ 	.short	(.L_37 - .L_36)
.L_36:
        /*009c*/ 	.word	0x00000000
        /*00a0*/ 	.short	0x0010
        /*00a2*/ 	.short	0x0054
        /*00a4*/ 	.byte	0x00, 0xf0, 0x11, 0x00


	//----- nvinfo : EIATTR_KPARAM_INFO
	.align		4
.L_37:
        /*00a8*/ 	.byte	0x04, 0x17
        /*00aa*/ 	.short	(.L_39 - .L_38)
.L_38:
        /*00ac*/ 	.word	0x00000000
        /*00b0*/ 	.short	0x000f
        /*00b2*/ 	.short	0x0050
        /*00b4*/ 	.byte	0x00, 0xf0, 0x11, 0x00


	//----- nvinfo : EIATTR_KPARAM_INFO
	.align		4
.L_39:
        /*00b8*/ 	.byte	0x04, 0x17
        /*00ba*/ 	.short	(.L_41 - .L_40)
.L_40:
        /*00bc*/ 	.word	0x00000000
        /*00c0*/ 	.short	0x000e
        /*00c2*/ 	.short	0x004c
        /*00c4*/ 	.byte	0x00, 0xf0, 0x11, 0x00


	//----- nvinfo : EIATTR_KPARAM_INFO
	.align		4
.L_41:
        /*00c8*/ 	.byte	0x04, 0x17
        /*00ca*/ 	.short	(.L_43 - .L_42)
.L_42:
        /*00cc*/ 	.word	0x00000000
        /*00d0*/ 	.short	0x000d
        /*00d2*/ 	.short	0x0048
        /*00d4*/ 	.byte	0x00, 0xf0, 0x11, 0x00


	//----- nvinfo : EIATTR_KPARAM_INFO
	.align		4
.L_43:
        /*00d8*/ 	.byte	0x04, 0x17
        /*00da*/ 	.short	(.L_45 - .L_44)
.L_44:
        /*00dc*/ 	.word	0x00000000
        /*00e0*/ 	.short	0x000c
        /*00e2*/ 	.short	0x0044
        /*00e4*/ 	.byte	0x00, 0xf0, 0x11, 0x00


	//----- nvinfo : EIATTR_KPARAM_INFO
	.align		4
.L_45:
        /*00e8*/ 	.byte	0x04, 0x17
        /*00ea*/ 	.short	(.L_47 - .L_46)
.L_46:
        /*00ec*/ 	.word	0x00000000
        /*00f0*/ 	.short	0x000b
        /*00f2*/ 	.short	0x0040
        /*00f4*/ 	.byte	0x00, 0xf0, 0x11, 0x00


	//----- nvinfo : EIATTR_KPARAM_INFO
	.align		4
.L_47:
        /*00f8*/ 	.byte	0x04, 0x17
        /*00fa*/ 	.short	(.L_49 - .L_48)
.L_48:
        /*00fc*/ 	.word	0x00000000
        /*0100*/ 	.short	0x000a
        /*0102*/ 	.short	0x003c
        /*0104*/ 	.byte	0x00, 0xf0, 0x11, 0x00


	//----- nvinfo : EIATTR_KPARAM_INFO
	.align		4
.L_49:
        /*0108*/ 	.byte	0x04, 0x17
        /*010a*/ 	.short	(.L_51 - .L_50)
.L_50:
        /*010c*/ 	.word	0x00000000
        /*0110*/ 	.short	0x0009
        /*0112*/ 	.short	0x0038
        /*0114*/ 	.byte	0x00, 0xf0, 0x11, 0x00


	//----- nvinfo : EIATTR_KPARAM_INFO
	.align		4
.L_51:
        /*0118*/ 	.byte	0x04, 0x17
        /*011a*/ 	.short	(.L_53 - .L_52)
.L_52:
        /*011c*/ 	.word	0x00000000
        /*0120*/ 	.short	0x0008
        /*0122*/ 	.short	0x0034
        /*0124*/ 	.byte	0x00, 0xf0, 0x11, 0x00


	//----- nvinfo : EIATTR_KPARAM_INFO
	.align		4
.L_53:
        /*0128*/ 	.byte	0x04, 0x17
        /*012a*/ 	.short	(.L_55 - .L_54)
.L_54:
        /*012c*/ 	.word	0x00000000
        /*0130*/ 	.short	0x0007
        /*0132*/ 	.short	0x0030
        /*0134*/ 	.byte	0x00, 0xf0, 0x11, 0x00


	//----- nvinfo : EIATTR_KPARAM_INFO
	.align		4
.L_55:
        /*0138*/ 	.byte	0x04, 0x17
        /*013a*/ 	.short	(.L_57 - .L_56)
.L_56:
        /*013c*/ 	.word	0x00000000
        /*0140*/ 	.short	0x0006
        /*0142*/ 	.short	0x002c
        /*0144*/ 	.byte	0x00, 0xf0, 0x11, 0x00


	//----- nvinfo : EIATTR_KPARAM_INFO
	.align		4
.L_57:
        /*0148*/ 	.byte	0x04, 0x17
        /*014a*/ 	.short	(.L_59 - .L_58)
.L_58:
        /*014c*/ 	.word	0x00000000
        /*0150*/ 	.short	0x0005
        /*0152*/ 	.short	0x0028
        /*0154*/ 	.byte	0x00, 0xf0, 0x11, 0x00


	//----- nvinfo : EIATTR_KPARAM_INFO
	.align		4
.L_59:
        /*0158*/ 	.byte	0x04, 0x17
        /*015a*/ 	.short	(.L_61 - .L_60)
.L_60:
        /*015c*/ 	.word	0x00000000
        /*0160*/ 	.short	0x0004
        /*0162*/ 	.short	0x0020
        /*0164*/ 	.byte	0x00, 0xf4, 0x21, 0x00


	//----- nvinfo : EIATTR_KPARAM_INFO
	.align		4
.L_61:
        /*0168*/ 	.byte	0x04, 0x17
        /*016a*/ 	.short	(.L_63 - .L_62)
.L_62:
        /*016c*/ 	.word	0x00000000
        /*0170*/ 	.short	0x0003
        /*0172*/ 	.short	0x0018
        /*0174*/ 	.byte	0x00, 0xf4, 0x21, 0x00


	//----- nvinfo : EIATTR_KPARAM_INFO
	.align		4
.L_63:
        /*0178*/ 	.byte	0x04, 0x17
        /*017a*/ 	.short	(.L_65 - .L_64)
.L_64:
        /*017c*/ 	.word	0x00000000
        /*0180*/ 	.short	0x0002
        /*0182*/ 	.short	0x0010
        /*0184*/ 	.byte	0x00, 0xf4, 0x21, 0x00


	//----- nvinfo : EIATTR_KPARAM_INFO
	.align		4
.L_65:
        /*0188*/ 	.byte	0x04, 0x17
        /*018a*/ 	.short	(.L_67 - .L_66)
.L_66:
        /*018c*/ 	.word	0x00000000
        /*0190*/ 	.short	0x0001
        /*0192*/ 	.short	0x0008
        /*0194*/ 	.byte	0x00, 0xf4, 0x21, 0x00


	//----- nvinfo : EIATTR_KPARAM_INFO
	.align		4
.L_67:
        /*0198*/ 	.byte	0x04, 0x17
        /*019a*/ 	.short	(.L_69 - .L_68)
.L_68:
        /*019c*/ 	.word	0x00000000
        /*01a0*/ 	.short	0x0000
        /*01a2*/ 	.short	0x0000
        /*01a4*/ 	.byte	0x00, 0xf4, 0x21, 0x00


	//----- nvinfo : EIATTR_AT_ENTRY_FRAGMENTS
	.align		4
.L_69:
        /*01a8*/ 	.byte	0x04, 0x4f
        /*01aa*/ 	.short	(.L_71 - .L_70)


	//   ....[0]....
.L_70:
        /*01ac*/ 	.word	0x00000004


	//----- nvinfo : EIATTR_RESERVED_SMEM_USED
	.align		4
.L_71:
        /*01b0*/ 	.byte	0x01, 0x41
	.zero		2


	//----- nvinfo : EIATTR_SPARSE_MMA_MASK
	.align		4
        /*01b4*/ 	.byte	0x03, 0x50
        /*01b6*/ 	.short	0x0000


	//----- nvinfo : EIATTR_TCGEN05_1CTA_USED
	.align		4
        /*01b8*/ 	.byte	0x01, 0x51
	.zero		2


	//----- nvinfo : EIATTR_MAXREG_COUNT
	.align		4
        /*01bc*/ 	.byte	0x03, 0x1b
        /*01be*/ 	.short	0x00ff


	//----- nvinfo : EIATTR_NUM_BARRIERS
	.align		4
        /*01c0*/ 	.byte	0x02, 0x4c
        /*01c2*/ 	.byte	0x01
	.zero		1


	//----- nvinfo : EIATTR_ANNOTATIONS
	.align		4
        /*01c4*/ 	.byte	0x04, 0x55
        /*01c6*/ 	.short	(.L_73 - .L_72)


	//   ....[0]....
.L_72:
        /*01c8*/ 	.word	0x00000001
        /*01cc*/ 	.byte	0x20, 0x44, 0x00, 0x00, 0x01, 0x00, 0x00, 0x00, 0x80, 0x44, 0x00, 0x00, 0x01, 0x00, 0x00, 0x00
        /*01dc*/ 	.byte	0xb0, 0x44, 0x00, 0x00, 0x01, 0x00, 0x00, 0x00, 0xd0, 0x44, 0x00, 0x00, 0x01, 0x00, 0x00, 0x00
        /*01ec*/ 	.byte	0xf0, 0x44, 0x00, 0x00, 0x01, 0x00, 0x00, 0x00, 0x10, 0x45, 0x00, 0x00, 0x01, 0x00, 0x00, 0x00
        /*01fc*/ 	.byte	0x30, 0x45, 0x00, 0x00, 0x01, 0x00, 0x00, 0x00, 0x40, 0x45, 0x00, 0x00, 0x01, 0x00, 0x00, 0x00
        /*020c*/ 	.byte	0x50, 0x78, 0x00, 0x00, 0x01, 0x00, 0x00, 0x00, 0x60, 0x78, 0x00, 0x00, 0x01, 0x00, 0x00, 0x00
        /*021c*/ 	.byte	0x70, 0x78, 0x00, 0x00, 0x01, 0x00, 0x00, 0x00, 0xa0, 0x78, 0x00, 0x00, 0x01, 0x00, 0x00, 0x00
        /*022c*/ 	.byte	0xd0, 0x78, 0x00, 0x00, 0x01, 0x00, 0x00, 0x00, 0x10, 0x79, 0x00, 0x00, 0x01, 0x00, 0x00, 0x00
        /*023c*/ 	.byte	0x30, 0x79, 0x00, 0x00, 0x01, 0x00, 0x00, 0x00, 0x40, 0x79, 0x00, 0x00


	//----- nvinfo : EIATTR_INT_WARP_WIDE_INSTR_OFFSETS
	.align		4
.L_73:
        /*0248*/ 	.byte	0x04, 0x31
        /*024a*/ 	.short	(.L_75 - .L_74)


	//   ....[0]....
.L_74:
        /*024c*/ 	.word	0x00002cf0


	//   ....[1]....
        /*0250*/ 	.word	0x00002d00


	//   ....[2]....
        /*0254*/ 	.word	0x00004160


	//   ....[3]....
        /*0258*/ 	.word	0x000045a0


	//   ....[4]....
        /*025c*/ 	.word	0x000083b0


	//   ....[5]....
        /*0260*/ 	.word	0x0000fb20


	//   ....[6]....
        /*0264*/ 	.word	0x0000fb70


	//----- nvinfo : EIATTR_COOP_GROUP_MASK_REGIDS
	.align		4
.L_75:
        /*0268*/ 	.byte	0x04, 0x29
        /*026a*/ 	.short	(.L_77 - .L_76)


	//   ....[0]....
.L_76:
        /*026c*/ 	.word	0xffffffff


	//   ....[1]....
        /*0270*/ 	.word	0xffffffff


	//   ....[2]....
        /*0274*/ 	.word	0xffffffff


	//   ....[3]....
        /*0278*/ 	.word	0xffffffff


	//----- nvinfo : EIATTR_COOP_GROUP_INSTR_OFFSETS
	.align		4
.L_77:
        /*027c*/ 	.byte	0x04, 0x28
        /*027e*/ 	.short	(.L_79 - .L_78)


	//   ....[0]....
.L_78:
        /*0280*/ 	.word	0x00000070


	//   ....[1]....
        /*0284*/ 	.word	0x00000330


	//   ....[2]....
        /*0288*/ 	.word	0x0000f9b0


	//   ....[3]....
        /*028c*/ 	.word	0x0000fc20


	//----- nvinfo : EIATTR_VRC_CTA_INIT_COUNT
	.align		4
.L_79:
        /*0290*/ 	.byte	0x02, 0x4a
        /*0292*/ 	.byte	0x80
	.zero		1


	//----- nvinfo : EIATTR_MBARRIER_INSTR_OFFSETS
	.align		4
        /*0294*/ 	.byte	0x04, 0x39
        /*0296*/ 	.short	(.L_81 - .L_80)


	//   ....[0]....
.L_80:
        /*0298*/ 	.word	0x00003cf0
        /*029c*/ 	.word	0x000000ff
        /*02a0*/ 	.word	0x0000e000
        /*02a4*/ 	.short	0x0100
        /*02a6*/ 	.byte	0x3e
	.zero		1


	//   ....[1]....
        /*02a8*/ 	.word	0x000043b0
        /*02ac*/ 	.word	0x000000ff
        /*02b0*/ 	.word	0x0000e008
        /*02b4*/ 	.short	0x0100
        /*02b6*/ 	.byte	0x3e
	.zero		1


	//   ....[2]....
        /*02b8*/ 	.word	0x00004e00
        /*02bc*/ 	.word	0x000000ff
        /*02c0*/ 	.word	0x0000a000
        /*02c4*/ 	.short	0x0100
        /*02c6*/ 	.byte	0x3e
	.zero		1


	//   ....[3]....
        /*02c8*/ 	.word	0x00005230
        /*02cc*/ 	.word	0x000000ff
        /*02d0*/ 	.word	0x0000a000
        /*02d4*/ 	.short	0x010a
        /*02d6*/ 	.byte	0x3e
	.zero		1


	//   ....[4]....
        /*02d8*/ 	.word	0x000054a0
        /*02dc*/ 	.word	0x000000ff
        /*02e0*/ 	.word	0x0000a000
        /*02e4*/ 	.short	0x0108
        /*02e6*/ 	.byte	0x3e
	.zero		1


	//   ....[5]....
        /*02e8*/ 	.word	0x00008480
        /*02ec*/ 	.word	0x000000ff
        /*02f0*/ 	.word	0x0000e010
        /*02f4*/ 	.short	0x0100
        /*02f6*/ 	.byte	0x3e
	.zero		1


	//   ....[6]....
        /*02f8*/ 	.word	0x000087d0
        /*02fc*/ 	.word	0x000000ff
        /*0300*/ 	.word	0x0000e010
        /*0304*/ 	.short	0x010a
        /*0306*/ 	.byte	0x3e
	.zero		1


	//   ....[7]....
        /*0308*/ 	.word	0x00008e10
        /*030c*/ 	.word	0x000000ff
        /*0310*/ 	.word	0x0000e010
        /*0314*/ 	.short	0x0108
        /*0316*/ 	.byte	0x3e
	.zero		1


	//   ....[8]....
        /*0318*/ 	.word	0x00008f30
        /*031c*/ 	.word	0x000000ff
        /*0320*/ 	.word	0x00000000
        /*0324*/ 	.short	0x010a
        /*0326*/ 	.byte	0x48
	.zero		1


	//   ....[9]....
        /*0328*/ 	.word	0x0000afc0
        /*032c*/ 	.word	0x000000ff
        /*0330*/ 	.word	0x00000000
        /*0334*/ 	.short	0x010a
        /*0336*/ 	.byte	0x48
	.zero		1


	//   ....[10]....
        /*0338*/ 	.word	0x0000b210
        /*033c*/ 	.word	0x000000ff
        /*0340*/ 	.word	0x0000e000
        /*0344*/ 	.short	0x0108
        /*0346*/ 	.byte	0x3e
	.zero		1


	//   ....[11]....
        /*0348*/ 	.word	0x0000b2c0
        /*034c*/ 	.word	0x000000ff
        /*0350*/ 	.word	0x0000e008
        /*0354*/ 	.short	0x0108
        /*0356*/ 	.byte	0x3e
	.zero		1


	//   ....[12]....
        /*0358*/ 	.word	0x0000fc40
        /*035c*/ 	.word	0x000000ff
        /*0360*/ 	.word	0x0000a000
        /*0364*/ 	.short	0x010a
        /*0366*/ 	.byte	0x3e
	.zero		1


	//   ....[13]....
        /*0368*/ 	.word	0x0000fc70
        /*036c*/ 	.word	0x000000ff
        /*0370*/ 	.word	0x0000e010
        /*0374*/ 	.short	0x010a
        /*0376*/ 	.byte	0x3e
	.zero		1


	//   ....[14]....
        /*0378*/ 	.word	0x0000fca0
        /*037c*/ 	.word	0x000000ff
        /*0380*/ 	.word	0x00000000
        /*0384*/ 	.short	0x010a
        /*0386*/ 	.byte	0x48
	.zero		1


	//   ....[15]....
        /*0388*/ 	.word	0x0000fcd0
        /*038c*/ 	.word	0x000000ff
        /*0390*/ 	.word	0x00000000
        /*0394*/ 	.short	0x010a
        /*0396*/ 	.byte	0x48
	.zero		1


	//----- nvinfo : EIATTR_NUM_MBARRIERS
	.align		4
.L_81:
        /*0398*/ 	.byte	0x03, 0x38
        /*039a*/ 	.short	0xffff


	//----- nvinfo : EIATTR_EXIT_INSTR_OFFSETS
	.align		4
        /*039c*/ 	.byte	0x04, 0x1c
        /*039e*/ 	.short	(.L_83 - .L_82)


	//   ....[0]....
.L_82:
        /*03a0*/ 	.word	0x0000fc30


	//----- nvinfo : EIATTR_REQNTID
	.align		4
.L_83:
        /*03a4*/ 	.byte	0x04, 0x10
        /*03a6*/ 	.short	(.L_85 - .L_84)
.L_84:
        /*03a8*/ 	.word	0x00000080
        /*03ac*/ 	.word	0x00000001
        /*03b0*/ 	.word	0x00000001


	//----- nvinfo : EIATTR_CRS_STACK_SIZE
	.align		4
.L_85:
        /*03b4*/ 	.byte	0x04, 0x1e
        /*03b6*/ 	.short	(.L_87 - .L_86)
.L_86:
        /*03b8*/ 	.word	0x00000000


	//----- nvinfo : EIATTR_CBANK_PARAM_SIZE
	.align		4
.L_87:
        /*03bc*/ 	.byte	0x03, 0x19
        /*03be*/ 	.short	0x0088


	//----- nvinfo : EIATTR_PARAM_CBANK
	.align		4
        /*03c0*/ 	.byte	0x04, 0x0a
        /*03c2*/ 	.short	(.L_89 - .L_88)
	.align		4
.L_88:
        /*03c4*/ 	.word	index@(.nv.constant0.attn_fwd)
        /*03c8*/ 	.short	0x0380
        /*03ca*/ 	.short	0x0088


	//----- nvinfo : EIATTR_SW_WAR
	.align		4
.L_89:
        /*03cc*/ 	.byte	0x04, 0x36
        /*03ce*/ 	.short	(.L_91 - .L_90)
.L_90:
        /*03d0*/ 	.word	0x00000008
.L_91:


//--------------------- .nv.compat                --------------------------
	.section	.nv.compat,"",@"SHT_CUDA_COMPAT_INFO"
	.align	4
        /*0000*/ 	.byte	0x02, 0x02, 0x02, 0x00, 0x02, 0x05, 0x05, 0x00, 0x02, 0x03, 0x00, 0x00, 0x02, 0x06, 0x01, 0x00


//--------------------- .nv.callgraph             --------------------------
	.section	.nv.callgraph,"",@"SHT_CUDA_CALLGRAPH"
	.align	4
	.sectionentsize	8
	.align		4
        /*0000*/ 	.word	0x00000000
	.align		4
        /*0004*/ 	.word	0xffffffff
	.align		4
        /*0008*/ 	.word	0x00000000
	.align		4
        /*000c*/ 	.word	0xfffffffe
	.align		4
        /*0010*/ 	.word	0x00000000
	.align		4
        /*0014*/ 	.word	0xfffffffd
	.align		4
        /*0018*/ 	.word	0x00000000
	.align		4
        /*001c*/ 	.word	0xfffffffc


//--------------------- .nv.constant4             --------------------------
	.section	.nv.constant4,"a",@progbits
	.align	8
	.align		8
.nv.constant4:
        /*0000*/ 	.dword	_$_str


//--------------------- .text.attn_fwd            --------------------------
	.section	.text.attn_fwd,"ax",@progbits
	.align	128
        .global         attn_fwd
        .type           attn_fwd,@function
        .size           attn_fwd,(.L_x_31 - attn_fwd)
        .other          attn_fwd,@"STO_CUDA_ENTRY STV_DEFAULT"
attn_fwd:
.text.attn_fwd:
[----:B------:R-:W0:Y:S01]  /*0000*/  LDC R1, c[0x0][0x37c] ;  /* 0x0000df00ff017b82 */ /* 0x000e220000000800 */
[----:B------:R-:W1:Y:S01]  /*0010*/  S2R R0, SR_TID.X ;  /* 0x0000000000007919 */ /* 0x000e620000002100 */
[----:B0-----:R-:W-:Y:S02]  /*0020*/  IADD3 R1, PT, PT, R1, -0x40, RZ ;  /* 0xffffffc001017810 */ /* 0x001fe40007ffe0ff */
[----:B-1----:R-:W-:-:S13]  /*0030*/  ISETP.GE.U32.AND P0, PT, R0, 0x20, PT ;  /* 0x000000200000780c */ /* 0x002fda0003f06070 */
[----:B------:R-:W-:Y:S02]  /*0040*/  VOTEU.ANY UP0, P0 ;  /* 0x0000000000ff7886 */ /* 0x000fe40000000100 */
[----:B------:R-:W-:Y:S05]  /*0050*/  BRA.U UP0, `(.L_x_0) ;  /* 0x0000000100b87547 */ /* 0x000fea000b800000 */
[----:B------:R-:W0:Y:S01]  /*0060*/  S2UR UR6, SR_CgaCtaId ;  /* 0x00000000000679c3 */ /* 0x000e220000008800 */
[----:B------:R-:W-:Y:S01]  /*0070*/  NOP ;  /* 0x0000000000007918 */ /* 0x000fe20000000000 */
[----:B------:R-:W-:Y:S02]  /*0080*/  UMOV UR4, 0x40 ;  /* 0x0000004000047882 */ /* 0x000fe40000000000 */
[----:B0-----:R-:W-:-:S09]  /*0090*/  ULEA UR4, UR6, UR4, 0x18 ;  /* 0x0000000406047291 */ /* 0x001fd2000f8ec0ff */
[----:B------:R-:W0:Y:S01]  /*00a0*/  LDS.U8 R0, [UR4] ;  /* 0x00000004ff007984 */ /* 0x000e220008000000 */
[----:B------:R-:W-:Y:S02]  /*00b0*/  UMOV UR4, 0x400 ;  /* 0x0000040000047882 */ /* 0x000fe40000000000 */
[----:B------:R-:W-:Y:S01]  /*00c0*/  ULEA UR4, UR6, UR4, 0x18 ;  /* 0x0000000406047291 */ /* 0x000fe2000f8ec0ff */
[----:B0-----:R-:W-:-:S13]  /*00d0*/  ISETP.NE.AND P0, PT, R0, RZ, PT ;  /* 0x000000ff0000720c */ /* 0x001fda0003f05270 */
[----:B------:R-:W-:Y:S05]  /*00e0*/  @P0 BRA `(.L_x_1) ;  /* 0x00000000007c0947 */ /* 0x000fea0003800000 */
[----:B------:R-:W-:-:S13]  /*00f0*/  ELECT P0, URZ, PT ;  /* 0x0000000000ff782f */ /* 0x000fda0003800000 */
[----:B------:R-:W-:Y:S05]  /*0100*/  @!P0 BRA `(.L_x_2) ;  /* 0x0000000000848947 */ /* 0x000fea0003800000 */
[----:B------:R-:W-:Y:S01]  /*0110*/  UMOV UR5, 0x8 ;  /* 0x0000000800057882 */ /* 0x000fe20000000000 */
[----:B------:R-:W-:Y:S01]  /*0120*/  HFMA2 R4, -RZ, RZ, 0, 5.9604644775390625e-08 ;  /* 0x00000001ff047431 */ /* 0x000fe200000001ff */
[----:B------:R-:W-:-:S03]  /*0130*/  MOV R5, 0xff ;  /* 0x000000ff00057802 */ /* 0x000fc60000000f00 */
[----:B------:R-:W-:Y:S04]  /*0140*/  DEPBAR.LE SB0, 0x36 ;  /* 0x00008d800000791a */ /* 0x000fe80000000000 */
[----:B------:R-:W0:Y:S02]  /*0150*/  UTCATOMSWS.FIND_AND_SET.ALIGN UP1, UR5, UR5 ;  /* 0x00000005000575e3 */ /* 0x000e240008020800 */
[----:B0-----:R-:W-:-:S04]  /*0160*/  PLOP3.LUT P0, PT, PT, PT, UP1, 0x80, 0x8 ;  /* 0x000000000008781c */ /* 0x001fc80003f0f018 */
[----:B------:R-:W-:-:S04]  /*0170*/  SEL R0, RZ, 0xffffffff, !P0 ;  /* 0xffffffffff007807 */ /* 0x000fc80004000000 */
[----:B------:R-:W-:Y:S02]  /*0180*/  ISETP.NE.AND P0, PT, R0, RZ, PT ;  /* 0x000000ff0000720c */ /* 0x000fe40003f05270 */
[----:B------:R-:W-:-:S11]  /*0190*/  MOV R0, UR5 ;  /* 0x0000000500007c02 */ /* 0x000fd60008000f00 */
[----:B------:R-:W-:Y:S05]  /*01a0*/  @P0 BRA `(.L_x_3) ;  /* 0x0000000000240947 */ /* 0x000fea0003800000 */
.L_x_4:
[----:B------:R-:W-:Y:S05]  /*01b0*/  NANOSLEEP 0x64 ;  /* 0x000000640000795d */ /* 0x000fea0003800000 */
[----:B------:R-:W-:-:S05]  /*01c0*/  UMOV UR5, 0x8 ;  /* 0x0000000800057882 */ /* 0x000fca0000000000 */
[----:B------:R-:W-:Y:S04]  /*01d0*/  DEPBAR.LE SB0, 0x36 ;  /* 0x00008d800000791a */ /* 0x000fe80000000000 */
[----:B------:R-:W0:Y:S02]  /*01e0*/  UTCATOMSWS.FIND_AND_SET.ALIGN UP1, UR5, UR5 ;  /* 0x00000005000575e3 */ /* 0x000e240008020800 */
[----:B0-----:R-:W-:-:S04]  /*01f0*/  PLOP3.LUT P0, PT, PT, PT, UP1, 0x80, 0x8 ;  /* 0x000000000008781c */ /* 0x001fc80003f0f018 */
[----:B------:R-:W-:-:S04]  /*0200*/  SEL R0, RZ, 0xffffffff, !P0 ;  /* 0xffffffffff007807 */ /* 0x000fc80004000000 */
[----:B------:R-:W-:Y:S02]  /*0210*/  ISETP.NE.AND P0, PT, R0, RZ, PT ;  /* 0x000000ff0000720c */ /* 0x000fe40003f05270 */
[----:B------:R-:W-:-:S11]  /*0220*/  MOV R0, UR5 ;  /* 0x0000000500007c02 */ /* 0x000fd60008000f00 */
[----:B------:R-:W-:Y:S05]  /*0230*/  @!P0 BRA `(.L_x_4) ;  /* 0xfffffffc00dc8947 */ /* 0x000fea000383ffff */
.L_x_3:
[----:B------:R-:W-:Y:S01]  /*0240*/  IADD3 R3, PT, PT, R0, 0x10, RZ ;  /* 0x0000001000037810 */ /* 0x000fe20007ffe0ff */
[----:B------:R-:W-:Y:S01]  /*0250*/  UMOV UR5, 0x50 ;  /* 0x0000005000057882 */ /* 0x000fe20000000000 */
[----:B------:R-:W-:Y:S01]  /*0260*/  SHF.L.U32 R2, R5, R0, RZ ;  /* 0x0000000005027219 */ /* 0x000fe200000006ff */
[----:B------:R-:W-:Y:S01]  /*0270*/  ULEA UR5, UR6, UR5, 0x18 ;  /* 0x0000000506057291 */ /* 0x000fe2000f8ec0ff */
[----:B------:R-:W-:Y:S02]  /*0280*/  SHF.L.U32 R3, R4, R3, RZ ;  /* 0x0000000304037219 */ /* 0x000fe400000006ff */
[----:B------:R-:W-:Y:S02]  /*0290*/  SHF.L.U32 R0, R0, 0x5, RZ ;  /* 0x0000000500007819 */ /* 0x000fe400000006ff */
[----:B------:R-:W-:-:S05]  /*02a0*/  LOP3.LUT R2, R3, R2, RZ, 0xfc, !PT ;  /* 0x0000000203027212 */ /* 0x000fca00078efcff */
[----:B------:R0:W-:Y:S04]  /*02b0*/  ATOMS.OR RZ, [UR5], R2 ;  /* 0x00000002ffff798c */ /* 0x0001e8000b000005 */
[----:B------:R0:W-:Y:S01]  /*02c0*/  STS [UR4], R0 ;  /* 0x00000000ff007988 */ /* 0x0001e20008000804 */
[----:B------:R-:W-:Y:S05]  /*02d0*/  BRA `(.L_x_2) ;  /* 0x0000000000107947 */ /* 0x000fea0003800000 */
.L_x_1:
[----:B------:R-:W-:Y:S02]  /*02e0*/  MOV R0, 0xffffffff ;  /* 0xffffffff00007802 */ /* 0x000fe40000000f00 */
[----:B------:R-:W-:-:S03]  /*02f0*/  MOV R2, 0x320 ;  /* 0x0000032000027802 */ /* 0x000fc60000000f00 */
[----:B------:R0:W-:Y:S04]  /*0300*/  STS [UR4], R0 ;  /* 0x00000000ff007988 */ /* 0x0001e80008000804 */
[----:B0-----:R-:W-:Y:S05]  /*0310*/  CALL.REL.NOINC `($__internal_1_$__cuda_sm10x_tcgen05_guardrail_trap_phase_invalid_during_alloc) ;  /* 0x000000f800847944 */ /* 0x001fea0003c00000 */
.L_x_2:
[----:B------:R-:W-:Y:S05]  /*0320*/  WARPSYNC.ALL ;  /* 0x0000000000007948 */ /* 0x000fea0003800000 */
[----:B------:R-:W-:Y:S01]  /*0330*/  NOP ;  /* 0x0000000000007918 */ /* 0x000fe20000000000 */
.L_x_0:
[----:B------:R-:W1:Y:S01]  /*0340*/  S2UR UR73, SR_CTAID.X ;  /* 0x00000000004979c3 */ /* 0x000e620000002500 */
[----:B0-----:R-:W0:Y:S01]  /*0350*/  S2R R0, SR_TID.X ;  /* 0x0000000000007919 */ /* 0x001e220000002100 */
[----:B------:R-:W2:Y:S01]  /*0360*/  LDCU.64 UR4, c[0x0][0x3b0] ;  /* 0x00007600ff0477ac */ /* 0x000ea20008000a00 */
[----:B------:R-:W-:Y:S01]  /*0370*/  UMOV UR62, 0x400 ;  /* 0x00000400003e7882 */ /* 0x000fe20000000000 */
[----:B------:R-:W3:Y:S04]  /*0380*/  LDCU.64 UR6, c[0x0][0x3b0] ;  /* 0x00007600ff0677ac */ /* 0x000ee80008000a00 */
[----:B------:R-:W4:Y:S01]  /*0390*/  S2UR UR8, SR_CgaCtaId ;  /* 0x00000000000879c3 */ /* 0x000f220000008800 */
[----:B------:R-:W0:Y:S07]  /*03a0*/  LDCU.64 UR10, c[0x0][0x358] ;  /* 0x00006b00ff0a77ac */ /* 0x000e2e0008000a00 */
[----:B------:R-:W2:Y:S08]  /*03b0*/  S2UR UR9, SR_CTAID.Y ;  /* 0x00000000000979c3 */ /* 0x000eb00000002600 */
[----:B------:R-:W3:Y:S01]  /*03c0*/  LDC.64 R6, c[0x0][0x380] ;  /* 0x0000e000ff067b82 */ /* 0x000ee20000000a00 */
[----:B-1----:R-:W-:-:S06]  /*03d0*/  USHF.L.U32 UR73, UR73, 0x7, URZ ;  /* 0x0000000749497899 */ /* 0x002fcc00080006ff */
[----:B------:R-:W-:Y:S01]  /*03e0*/  MOV R134, UR73 ;  /* 0x0000004900867c02 */ /* 0x000fe20008000f00 */
[----:B----4-:R-:W-:Y:S01]  /*03f0*/  ULEA UR62, UR8, UR62, 0x18 ;  /* 0x0000003e083e7291 */ /* 0x010fe2000f8ec0ff */
[----:B------:R-:W-:Y:S02]  /*0400*/  BAR.SYNC.DEFER_BLOCKING 0x0 ;  /* 0x0000000000007b1d */ /* 0x000fe40000010000 */
[----:B0-----:R-:W-:-:S06]  /*0410*/  LOP3.LUT R134, R134, 0x7f, R0, 0xf8, !PT ;  /* 0x0000007f86867812 */ /* 0x001fcc00078ef800 */
[----:B------:R-:W0:Y:S01]  /*0420*/  LDC.64 R248, c[0x0][0x380] ;  /* 0x0000e000fff87b82 */ /* 0x000e220000000a00 */
[----:B--2---:R-:W-:Y:S01]  /*0430*/  UIMAD UR4, UR9, UR4, URZ ;  /* 0x00000004090472a4 */ /* 0x004fe2000f8e02ff */
[C---:B------:R-:W-:Y:S01]  /*0440*/  IMAD R0, R134.reuse, UR5, RZ ;  /* 0x0000000586007c24 */ /* 0x040fe2000f8e02ff */
[----:B---3--:R-:W-:Y:S01]  /*0450*/  UIMAD UR6, UR9, UR6, URZ ;  /* 0x00000006090672a4 */ /* 0x008fe2000f8e02ff */
[----:B------:R-:W-:Y:S01]  /*0460*/  IMAD R4, R134, UR7, RZ ;  /* 0x0000000786047c24 */ /* 0x000fe2000f8e02ff */
[----:B------:R-:W-:Y:S02]  /*0470*/  USHF.L.U32 UR12, UR4, 0x1, URZ ;  /* 0x00000001040c7899 */ /* 0x000fe400080006ff */
[C---:B------:R-:W-:Y:S01]  /*0480*/  SHF.L.U32 R3, R0.reuse, 0x1, RZ ;  /* 0x0000000100037819 */ /* 0x040fe200000006ff */
[----:B------:R-:W1:Y:S01]  /*0490*/  LDC R56, c[0x0][0x3b8] ;  /* 0x0000ee00ff387b82 */ /* 0x000e620000000800 */
[----:B------:R-:W-:Y:S01]  /*04a0*/  UIMAD.WIDE UR4, UR4, 0x2, URZ ;  /* 0x00000002040478a5 */ /* 0x000fe2000f8e02ff */
[----:B------:R-:W-:Y:S01]  /*04b0*/  IMAD.HI R0, R0, 0x2, RZ ;  /* 0x0000000200007827 */ /* 0x000fe200078e02ff */
[----:B------:R-:W-:Y:S01]  /*04c0*/  USHF.L.U32 UR7, UR6, 0x1, URZ ;  /* 0x0000000106077899 */ /* 0x000fe200080006ff */
[----:B------:R-:W-:-:S02]  /*04d0*/  IADD3 R2, P1, P0, R3, UR12, R6 ;  /* 0x0000000c03027c10 */ /* 0x000fc4000f83e006 */
[----:B------:R-:W-:Y:S02]  /*04e0*/  SHF.L.U32 R5, R4, 0x1, RZ ;  /* 0x0000000104057819 */ /* 0x000fe400000006ff */
[----:B------:R-:W-:Y:S01]  /*04f0*/  IADD3.X R3, PT, PT, R0, UR5, R7, P1, P0 ;  /* 0x0000000500037c10 */ /* 0x000fe20008fe0407 */
[----:B------:R-:W2:Y:S01]  /*0500*/  LDS R135, [UR62] ;  /* 0x0000003eff877984 */ /* 0x000ea20008000800 */
[----:B------:R-:W-:Y:S01]  /*0510*/  BAR.SYNC.DEFER_BLOCKING 0x0 ;  /* 0x0000000000007b1d */ /* 0x000fe20000010000 */
[----:B------:R-:W-:Y:S01]  /*0520*/  UIMAD.WIDE UR4, UR6, 0x2, URZ ;  /* 0x00000002060478a5 */ /* 0x000fe2000f8e02ff */
[----:B0-----:R-:W-:Y:S01]  /*0530*/  IADD3 R248, P0, P1, R5, UR7, R248 ;  /* 0x0000000705f87c10 */ /* 0x001fe2000f91e0f8 */
[----:B------:R-:W-:-:S04]  /*0540*/  IMAD.HI R40, R4, 0x2, RZ ;  /* 0x0000000204287827 */ /* 0x000fc800078e02ff */
[C---:B-1----:R-:W-:Y:S02]  /*0550*/  IMAD R5, R56.reuse, 0xf0, RZ ;  /* 0x000000f038057824 */ /* 0x042fe400078e02ff */
[C---:B------:R-:W-:Y:S02]  /*0560*/  IMAD R11, R56.reuse, 0xf6, RZ ;  /* 0x000000f6380b7824 */ /* 0x040fe400078e02ff */
[----:B------:R-:W-:Y:S01]  /*0570*/  IMAD R7, R56, 0xf2, RZ ;  /* 0x000000f238077824 */ /* 0x000fe200078e02ff */
[----:B------:R-:W-:Y:S01]  /*0580*/  IADD3.X R40, PT, PT, R40, UR5, R249, P0, P1 ;  /* 0x0000000528287c10 */ /* 0x000fe200087e24f9 */
[C---:B------:R-:W-:Y:S01]  /*0590*/  IMAD R9, R56.reuse, 0xf4, RZ ;  /* 0x000000f438097824 */ /* 0x040fe200078e02ff */
[-C--:B------:R-:W-:Y:S01]  /*05a0*/  IADD3 RZ, P2, PT, R5, R248.reuse, RZ ;  /* 0x000000f805ff7210 */ /* 0x080fe20007f5e0ff */
[C---:B------:R-:W-:Y:S01]  /*05b0*/  IMAD R15, R56.reuse, 0x50, RZ ;  /* 0x00000050380f7824 */ /* 0x040fe200078e02ff */
[-C--:B------:R-:W-:Y:S01]  /*05c0*/  IADD3 RZ, P3, PT, R11, R248.reuse, RZ ;  /* 0x000000f80bff7210 */ /* 0x080fe20007f7e0ff */
[C---:B------:R-:W-:Y:S01]  /*05d0*/  IMAD R11, R56.reuse, 0x90, RZ ;  /* 0x00000090380b7824 */ /* 0x040fe200078e02ff */
[C---:B------:R-:W-:Y:S01]  /*05e0*/  SHF.L.U32 R5, R56.reuse, 0x4, RZ ;  /* 0x0000000438057819 */ /* 0x040fe200000006ff */
[C---:B------:R-:W-:Y:S01]  /*05f0*/  IMAD R45, R56.reuse, 0x48, RZ ;  /* 0x00000048382d7824 */ /* 0x040fe200078e02ff */
[----:B------:R0:W5:Y:S01]  /*0600*/  LDG.E.U16 R0, desc[UR10][R2.64] ;  /* 0x0000000a02007981 */ /* 0x000162000c1e1500 */
[CC--:B------:R-:W-:Y:S01]  /*0610*/  LEA R4, P1, R56.reuse, R248.reuse, 0x5 ;  /* 0x000000f838047211 */ /* 0x0c0fe200078228ff */
[C---:B------:R-:W-:Y:S01]  /*0620*/  IMAD R13, R56.reuse, 0xa0, RZ ;  /* 0x000000a0380d7824 */ /* 0x040fe200078e02ff */
[-C--:B------:R-:W-:Y:S01]  /*0630*/  IADD3 RZ, P4, PT, R7, R248.reuse, RZ ;  /* 0x000000f807ff7210 */ /* 0x080fe20007f9e0ff */
[C---:B------:R-:W-:Y:S01]  /*0640*/  IMAD R17, R56.reuse, 0xb0, RZ ;  /* 0x000000b038117824 */ /* 0x040fe200078e02ff */
[C---:B------:R-:W-:Y:S01]  /*0650*/  SHF.L.U32 R7, R56.reuse, 0x5, RZ ;  /* 0x0000000538077819 */ /* 0x040fe200000006ff */
[C---:B------:R-:W-:Y:S01]  /*0660*/  IMAD R43, R56.reuse, 0x28, RZ ;  /* 0x00000028382b7824 */ /* 0x040fe200078e02ff */
[CC--:B------:R-:W-:Y:S01]  /*0670*/  LEA R6, P5, R56.reuse, R248.reuse, 0x6 ;  /* 0x000000f838067211 */ /* 0x0c0fe200078a30ff */
[C---:B------:R-:W-:Y:S01]  /*0680*/  IMAD R21, R56.reuse, 0x30, RZ ;  /* 0x0000003038157824 */ /* 0x040fe200078e02ff */
[-C--:B------:R-:W-:Y:S01]  /*0690*/  IADD3 RZ, P0, PT, R9, R248.reuse, RZ ;  /* 0x000000f809ff7210 */ /* 0x080fe20007f1e0ff */
[C---:B------:R-:W-:Y:S01]  /*06a0*/  IMAD R128, R56.reuse, 0x58, RZ ;  /* 0x0000005838807824 */ /* 0x040fe200078e02ff */
[C---:B0-----:R-:W-:Y:S01]  /*06b0*/  SHF.L.U32 R3, R56.reuse, 0x3, RZ ;  /* 0x0000000338037819 */ /* 0x041fe200000006ff */
[C---:B------:R-:W-:Y:S01]  /*06c0*/  IMAD R23, R56.reuse, 0x60, RZ ;  /* 0x0000006038177824 */ /* 0x040fe200078e02ff */
[C---:B------:R-:W-:Y:S01]  /*06d0*/  LEA R2, P6, R56.reuse, R248, 0x4 ;  /* 0x000000f838027211 */ /* 0x040fe200078c20ff */
[C---:B------:R-:W-:Y:S01]  /*06e0*/  IMAD R19, R56.reuse, 0xc0, RZ ;  /* 0x000000c038137824 */ /* 0x040fe200078e02ff */
[C---:B------:R-:W-:Y:S01]  /*06f0*/  SHF.L.U32 R9, R56.reuse, 0x6, RZ ;  /* 0x0000000638097819 */ /* 0x040fe200000006ff */
[C---:B------:R-:W-:Y:S01]  /*0700*/  IMAD R126, R56.reuse, 0x18, RZ ;  /* 0x00000018387e7824 */ /* 0x040fe200078e02ff */
[----:B------:R-:W-:Y:S01]  /*0710*/  LEA.HI.X.SX32 R3, R3, R40, 0x1, P6 ;  /* 0x0000002803037211 */ /* 0x000fe200030f0eff */
[C---:B------:R-:W-:Y:S01]  /*0720*/  IMAD R25, R56.reuse, 0xd0, RZ ;  /* 0x000000d038197824 */ /* 0x040fe200078e02ff */
[C---:B------:R-:W-:Y:S01]  /*0730*/  LEA R8, P6, R56.reuse, R248, 0x7 ;  /* 0x000000f838087211 */ /* 0x040fe200078c38ff */
[C---:B------:R-:W-:Y:S01]  /*0740*/  IMAD R29, R56.reuse, 0x38, RZ ;  /* 0x00000038381d7824 */ /* 0x040fe200078e02ff */
[----:B------:R-:W-:Y:S01]  /*0750*/  LEA.HI.X.SX32 R5, R5, R40, 0x1, P1 ;  /* 0x0000002805057211 */ /* 0x000fe200008f0eff */
[C---:B------:R-:W-:Y:S01]  /*0760*/  IMAD R74, R56.reuse, 0x68, RZ ;  /* 0x00000068384a7824 */ /* 0x040fe200078e02ff */
[----:B------:R-:W-:Y:S01]  /*0770*/  IADD3 R10, P1, PT, R11, R248, RZ ;  /* 0x000000f80b0a7210 */ /* 0x000fe20007f3e0ff */
        /* <DEDUP_REMOVED lines=20> */
[----:B------:R-:W-:Y:S01]  /*08c0*/  IMAD R39, R56, 0x59, RZ ;  /* 0x0000005938277824 */ /* 0x000fe200078e02ff */
[----:B------:R-:W-:Y:S01]  /*08d0*/  LEA.HI.X.SX32 R17, R128, R40, 0x1, P1 ;  /* 0x0000002880117211 */ /* 0x000fe200008f0eff */
[C---:B------:R-:W-:Y:S01]  /*08e0*/  IMAD R44, R56.reuse, 0xd2, RZ ;  /* 0x000000d2382c7824 */ /* 0x040fe200078e02ff */
[----:B------:R-:W-:Y:S01]  /*08f0*/  IADD3 R22, P1, PT, R19, R248, RZ ;  /* 0x000000f813167210 */ /* 0x000fe20007f3e0ff */
[----:B------:R-:W-:Y:S01]  /*0900*/  IMAD R47, R56, 0x61, RZ ;  /* 0x00000061382f7824 */ /* 0x000fe200078e02ff */
        /* <DEDUP_REMOVED lines=8> */
[-C--:B------:R-:W-:Y:S01]  /*0990*/  LEA.HI.X.SX32 R25, R74, R40.reuse, 0x1, P5 ;  /* 0x000000284a197211 */ /* 0x080fe200028f0eff */
[C---:B------:R-:W-:Y:S01]  /*09a0*/  IMAD R58, R56.reuse, 0x79, RZ ;  /* 0x00000079383a7824 */ /* 0x040fe200078e02ff */
[----:B------:R-:W-:Y:S01]  /*09b0*/  LEA.HI.X.SX32 R23, R23, R40, 0x1, P1 ;  /* 0x0000002817177211 */ /* 0x000fe200008f0eff */
[C---:B------:R-:W-:Y:S01]  /*09c0*/  IMAD R37, R56.reuse, 0x51, RZ ;  /* 0x0000005138257824 */ /* 0x040fe200078e02ff */
[-C--:B------:R-:W-:Y:S01]  /*09d0*/  IADD3 R30, P5, PT, R27, R248.reuse, RZ ;  /* 0x000000f81b1e7210 */ /* 0x080fe20007fbe0ff */
        /* <DEDUP_REMOVED lines=8> */
[----:B------:R-:W-:Y:S01]  /*0a60*/  IMAD R69, R56, 0x71, RZ ;  /* 0x0000007138457824 */ /* 0x000fe200078e02ff */
[----:B------:R-:W-:Y:S01]  /*0a70*/  IADD3 R34, P1, PT, R34, R248, RZ ;  /* 0x000000f822227210 */ /* 0x000fe20007f3e0ff */
[C---:B------:R-:W-:Y:S01]  /*0a80*/  IMAD R93, R56.reuse, 0x62, RZ ;  /* 0x00000062385d7824 */ /* 0x040fe200078e02ff */
[----:B------:R-:W-:Y:S01]  /*0a90*/  LEA.HI.X.SX32 R33, R33, R40, 0x1, P6 ;  /* 0x0000002821217211 */ /* 0x000fe200030f0eff */
[----:B------:R-:W-:Y:S01]  /*0aa0*/  IMAD R67, R56, 0x39, RZ ;  /* 0x0000003938437824 */ /* 0x000fe200078e02ff */
[----:B------:R-:W-:Y:S01]  /*0ab0*/  IADD3 R38, P6, PT, R38, R248, RZ ;  /* 0x000000f826267210 */ /* 0x000fe20007fde0ff */
[----:B------:R-:W-:Y:S01]  /*0ac0*/  IMAD R105, R56, 0x22, RZ ;  /* 0x0000002238697824 */ /* 0x000fe200078e02ff */
[----:B------:R-:W-:Y:S01]  /*0ad0*/  LEA.HI.X.SX32 R41, R130, R40, 0x1, P2 ;  /* 0x0000002882297211 */ /* 0x000fe200010f0eff */
[----:B------:R-:W-:Y:S01]  /*0ae0*/  IMAD R49, R56, 0x14, RZ ;  /* 0x0000001438317824 */ /* 0x000fe200078e02ff */
[----:B------:R-:W-:Y:S01]  /*0af0*/  IADD3 R42, P2, PT, R42, R248, RZ ;  /* 0x000000f82a2a7210 */ /* 0x000fe20007f5e0ff */
[C---:B------:R-:W-:Y:S01]  /*0b00*/  IMAD R83, R56.reuse, 0x1a, RZ ;  /* 0x0000001a38537824 */ /* 0x040fe200078e02ff */
[----:B------:R-:W-:Y:S01]  /*0b10*/  LEA.HI.X.SX32 R35, R35, R40, 0x1, P1 ;  /* 0x0000002823237211 */ /* 0x000fe200008f0eff */
[----:B------:R-:W-:Y:S01]  /*0b20*/  IMAD R65, R56, 0x31, RZ ;  /* 0x0000003138417824 */ /* 0x000fe200078e02ff */
        /* <DEDUP_REMOVED lines=12> */
[C---:B------:R-:W-:Y:S01]  /*0bf0*/  LEA R53, R56.reuse, R56, 0x3 ;  /* 0x0000003838357211 */ /* 0x040fe200078e18ff */
[C---:B------:R-:W-:Y:S01]  /*0c00*/  IMAD R51, R56.reuse, 0x24, RZ ;  /* 0x0000002438337824 */ /* 0x040fe200078e02ff */
[----:B------:R-:W-:Y:S01]  /*0c10*/  IADD3 R52, P1, PT, R77, R248, RZ ;  /* 0x000000f84d347210 */ /* 0x000fe20007f3e0ff */
[C---:B------:R-:W-:Y:S01]  /*0c20*/  IMAD R78, R56.reuse, 0x84, RZ ;  /* 0x00000084384e7824 */ /* 0x040fe200078e02ff */
[-C--:B------:R-:W-:Y:S01]  /*0c30*/  LEA.HI.X.SX32 R31, R31, R40.reuse, 0x1, P5 ;  /* 0x000000281f1f7211 */ /* 0x080fe200028f0eff */
[C---:B------:R-:W-:Y:S01]  /*0c40*/  IMAD R84, R56.reuse, 0x94, RZ ;  /* 0x0000009438547824 */ /* 0x040fe200078e02ff */
[----:B------:R-:W-:Y:S01]  /*0c50*/  LEA.HI.X.SX32 R53, R53, R40, 0x1, P1 ;  /* 0x0000002835357211 */ /* 0x000fe200008f0eff */
[C---:B------:R-:W-:Y:S01]  /*0c60*/  IMAD R92, R56.reuse, 0xc4, RZ ;  /* 0x000000c4385c7824 */ /* 0x040fe200078e02ff */
[C---:B------:R-:W-:Y:S01]  /*0c70*/  LEA R61, R56.reuse, R56, 0x5 ;  /* 0x00000038383d7211 */ /* 0x040fe200078e28ff */
[----:B------:R-:W-:Y:S01]  /*0c80*/  IMAD R85, R56, 0xd4, RZ ;  /* 0x000000d438557824 */ /* 0x000fe200078e02ff */
[-C--:B------:R-:W-:Y:S01]  /*0c90*/  IADD3 R36, P5, PT, R36, R248.reuse, RZ ;  /* 0x000000f824247210 */ /* 0x080fe20007fbe0ff */
[C---:B------:R-:W-:Y:S01]  /*0ca0*/  IMAD R178, R56.reuse, 0x4a, RZ ;  /* 0x0000004a38b27824 */ /* 0x040fe200078e02ff */
[----:B------:R-:W-:Y:S01]  /*0cb0*/  IADD3 R60, P1, PT, R79, R248, RZ ;  /* 0x000000f84f3c7210 */ /* 0x000fe20007f3e0ff */
[----:B------:R-:W-:Y:S01]  /*0cc0*/  IMAD R96, R56, 0xe4, RZ ;  /* 0x000000e438607824 */ /* 0x000fe200078e02ff */
[-C--:B------:R-:W-:Y:S01]  /*0cd0*/  LEA.HI.X.SX32 R57, R58, R40.reuse, 0x1, P4 ;  /* 0x000000283a397211 */ /* 0x080fe200020f0eff */
[C---:B------:R-:W-:Y:S01]  /*0ce0*/  IMAD R95, R56.reuse, 0xa6, RZ ;  /* 0x000000a6385f7824 */ /* 0x040fe200078e02ff */
[----:B------:R-:W-:Y:S01]  /*0cf0*/  LEA.HI.X.SX32 R37, R37, R40, 0x1, P5 ;  /* 0x0000002825257211 */ /* 0x000fe200028f0eff */
[C---:B------:R-:W-:Y:S01]  /*0d00*/  IMAD R182, R56.reuse, 0x6a, RZ ;  /* 0x0000006a38b67824 */ /* 0x040fe200078e02ff */
[----:B------:R-:W-:Y:S01]  /*0d10*/  IADD3 R58, P4, PT, R113, R248, RZ ;  /* 0x000000f8713a7210 */ /* 0x000fe20007f9e0ff */
[C---:B------:R-:W-:Y:S01]  /*0d20*/  IMAD R133, R56.reuse, 0x44, RZ ;  /* 0x0000004438857824 */ /* 0x040fe200078e02ff */
[----:B------:R-:W-:Y:S01]  /*0d30*/  LEA.HI.X.SX32 R61, R61, R40, 0x1, P1 ;  /* 0x000000283d3d7211 */ /* 0x000fe200008f0eff */
[----:B------:R-:W-:Y:S01]  /*0d40*/  IMAD R111, R56, 0x2a, RZ ;  /* 0x0000002a386f7824 */ /* 0x000fe200078e02ff */
[-C--:B------:R-:W-:Y:S01]  /*0d50*/  IADD3 R46, P5, PT, R46, R248.reuse, RZ ;  /* 0x000000f82e2e7210 */ /* 0x080fe20007fbe0ff */
[C---:B------:R-:W-:Y:S01]  /*0d60*/  IMAD R165, R56.reuse, 0x64, RZ ;  /* 0x0000006438a57824 */ /* 0x040fe200078e02ff */
[----:B------:R-:W-:Y:S01]  /*0d70*/  IADD3 R66, P1, PT, R97, R248, RZ ;  /* 0x000000f861427210 */ /* 0x000fe20007f3e0ff */
[C---:B------:R-:W-:Y:S01]  /*0d80*/  IMAD R107, R56.reuse, 0x15, RZ ;  /* 0x00000015386b7824 */ /* 0x040fe200078e02ff */
[-C--:B------:R-:W-:Y:S01]  /*0d90*/  LEA.HI.X.SX32 R59, R59, R40.reuse, 0x1, P4 ;  /* 0x000000283b3b7211 */ /* 0x080fe200020f0eff */
[C---:B------:R-:W-:Y:S01]  /*0da0*/  IMAD R171, R56.reuse, 0x74, RZ ;  /* 0x0000007438ab7824 */ /* 0x040fe200078e02ff */
[----:B------:R-:W-:Y:S01]  /*0db0*/  LEA.HI.X.SX32 R47, R69, R40, 0x1, P5 ;  /* 0x00000028452f7211 */ /* 0x000fe200028f0eff */
[C---:B------:R-:W-:Y:S01]  /*0dc0*/  IMAD R115, R56.reuse, 0xc6, RZ ;  /* 0x000000c638737824 */ /* 0x040fe200078e02ff */
[----:B------:R-:W-:Y:S01]  /*0dd0*/  IADD3 R64, P4, PT, R93, R248, RZ ;  /* 0x000000f85d407210 */ /* 0x000fe20007f9e0ff */
[C---:B------:R-:W-:Y:S01]  /*0de0*/  IMAD R161, R56.reuse, 0x3a, RZ ;  /* 0x0000003a38a17824 */ /* 0x040fe200078e02ff */
[----:B------:R-:W-:Y:S01]  /*0df0*/  LEA.HI.X.SX32 R67, R67, R40, 0x1, P1 ;  /* 0x0000002843437211 */ /* 0x000fe200008f0eff */
[C---:B------:R-:W-:Y:S01]  /*0e00*/  IMAD R75, R56.reuse, 0x34, RZ ;  /* 0x00000034384b7824 */ /* 0x040fe200078e02ff */
[-C--:B------:R-:W-:Y:S01]  /*0e10*/  IADD3 R54, P5, PT, R105, R248.reuse, RZ ;  /* 0x000000f869367210 */ /* 0x080fe20007fbe0ff */
[C---:B------:R-:W-:Y:S01]  /*0e20*/  IMAD R120, R56.reuse, 0xd6, RZ ;  /* 0x000000d638787824 */ /* 0x040fe200078e02ff */
[C---:B------:R-:W-:Y:S01]  /*0e30*/  IADD3 R72, P1, PT, R49.reuse, R248, RZ ;  /* 0x000000f831487210 */ /* 0x040fe20007f3e0ff */
[C---:B------:R-:W-:Y:S01]  /*0e40*/  IMAD R121, R56.reuse, 0x6b, RZ ;  /* 0x0000006b38797824 */ /* 0x040fe200078e02ff */
[----:B------:R-:W-:Y:S01]  /*0e50*/  LEA.HI.X.SX32 R49, R49, R40, 0x1, P6 ;  /* 0x0000002831317211 */ /* 0x000fe200030f0eff */
[C---:B------:R-:W-:Y:S01]  /*0e60*/  IMAD R88, R56.reuse, 0xa4, RZ ;  /* 0x000000a438587824 */ /* 0x040fe200078e02ff */
[----:B------:R-:W-:Y:S01]  /*0e70*/  IADD3 R80, P6, PT, R83, R248, RZ ;  /* 0x000000f853507210 */ /* 0x000fe20007fde0ff */
[C---:B------:R-:W-:Y:S01]  /*0e80*/  IMAD R157, R56.reuse, 0x16, RZ ;  /* 0x00000016389d7824 */ /* 0x040fe200078e02ff */
[-C--:B------:R-:W-:Y:S01]  /*0e90*/  LEA.HI.X.SX32 R65, R65, R40.reuse, 0x1, P4 ;  /* 0x0000002841417211 */ /* 0x080fe200020f0eff */
[C---:B------:R-:W-:Y:S01]  /*0ea0*/  IMAD R90, R56.reuse, 0xb4, RZ ;  /* 0x000000b4385a7824 */ /* 0x040fe200078e02ff */
[----:B------:R-:W-:Y:S01]  /*0eb0*/  LEA.HI.X.SX32 R55, R55, R40, 0x1, P5 ;  /* 0x0000002837377211 */ /* 0x000fe200028f0eff */
[C---:B------:R-:W-:Y:S01]  /*0ec0*/  IMAD R139, R56.reuse, 0xb, RZ ;  /* 0x0000000b388b7824 */ /* 0x040fe200078e02ff */
[-C--:B------:R-:W-:Y:S01]  /*0ed0*/  IADD3 R70, P4, PT, R73, R248.reuse, RZ ;  /* 0x000000f849467210 */ /* 0x080fe20007f9e0ff */
[C---:B------:R-:W-:Y:S01]  /*0ee0*/  IMAD R91, R56.reuse, 0x86, RZ ;  /* 0x00000086385b7824 */ /* 0x040fe200078e02ff */
[----:B------:R-:W-:Y:S01]  /*0ef0*/  IADD3 R62, P5, PT, R89, R248, RZ ;  /* 0x000000f8593e7210 */ /* 0x000fe20007fbe0ff */
[C---:B------:R-:W-:Y:S01]  /*0f00*/  IMAD R211, R56.reuse, 0x46, RZ ;  /* 0x0000004638d37824 */ /* 0x040fe200078e02ff */
[C---:B------:R-:W-:Y:S01]  /*0f10*/  SHF.L.U32 R87, R56.reuse, 0x1, RZ ;  /* 0x0000000138577819 */ /* 0x040fe200000006ff */
[C---:B------:R-:W-:Y:S01]  /*0f20*/  IMAD R180, R56.reuse, 0x5a, RZ ;  /* 0x0000005a38b47824 */ /* 0x040fe200078e02ff */
[----:B------:R-:W-:Y:S01]  /*0f30*/  LEA.HI.X.SX32 R81, R81, R40, 0x1, P6 ;  /* 0x0000002851517211 */ /* 0x000fe200030f0eff */
[C---:B------:R-:W-:Y:S01]  /*0f40*/  IMAD R109, R56.reuse, 0x96, RZ ;  /* 0x00000096386d7824 */ /* 0x040fe200078e02ff */
[C---:B------:R-:W-:Y:S01]  /*0f50*/  LEA R86, P6, R56.reuse, R248, 0x2 ;  /* 0x000000f838567211 */ /* 0x040fe200078c10ff */
[C---:B------:R-:W-:Y:S01]  /*0f60*/  IMAD R145, R56.reuse, 0x23, RZ ;  /* 0x0000002338917824 */ /* 0x040fe200078e02ff */
[-C--:B------:R-:W-:Y:S01]  /*0f70*/  LEA.HI.X.SX32 R71, R71, R40.reuse, 0x1, P4 ;  /* 0x0000002847477211 */ /* 0x080fe200020f0eff */
[C---:B------:R-:W-:Y:S01]  /*0f80*/  IMAD R108, R56.reuse, 0x76, RZ ;  /* 0x00000076386c7824 */ /* 0x040fe200078e02ff */
[-C--:B------:R-:W-:Y:S01]  /*0f90*/  LEA.HI.X.SX32 R73, R73, R40.reuse, 0x1, P1 ;  /* 0x0000002849497211 */ /* 0x080fe200008f0eff */
[C---:B------:R-:W-:Y:S01]  /*0fa0*/  IMAD R101, R56.reuse, 0x4b, RZ ;  /* 0x0000004b38657824 */ /* 0x040fe200078e02ff */
[----:B------:R-:W-:Y:S01]  /*0fb0*/  LEA.HI.X.SX32 R63, R63, R40, 0x1, P5 ;  /* 0x000000283f3f7211 */ /* 0x000fe200028f0eff */
[C---:B------:R-:W-:Y:S01]  /*0fc0*/  IMAD R186, R56.reuse, 0x7a, RZ ;  /* 0x0000007a38ba7824 */ /* 0x040fe200078e02ff */
[-C--:B------:R-:W-:Y:S01]  /*0fd0*/  IADD3 R76, P4, PT, R51, R248.reuse, RZ ;  /* 0x000000f8334c7210 */ /* 0x080fe20007f9e0ff */
[----:B------:R-:W-:Y:S01]  /*0fe0*/  IMAD R151, R56, 0x3b, RZ ;  /* 0x0000003b38977824 */ /* 0x000fe200078e02ff */
[-C--:B------:R-:W-:Y:S01]  /*0ff0*/  IADD3 R78, P1, PT, R78, R248.reuse, RZ ;  /* 0x000000f84e4e7210 */ /* 0x080fe20007f3e0ff */
        /* <DEDUP_REMOVED lines=14> */
[----:B------:R-:W-:Y:S01]  /*10e0*/  IMAD R116, R56, 0xb6, RZ ;  /* 0x000000b638747824 */ /* 0x000fe200078e02ff */
        /* <DEDUP_REMOVED lines=33> */
[----:B------:R-:W-:Y:S01]  /*1300*/  IMAD R149, R56, 0x33, RZ ;  /* 0x0000003338957824 */ /* 0x000fe200078e02ff */
[----:B------:R-:W-:Y:S01]  /*1310*/  IADD3 R120, P2, PT, R120, R248, RZ ;  /* 0x000000f878787210 */ /* 0x000fe20007f5e0ff */
[C---:B------:R-:W-:Y:S01]  /*1320*/  IMAD R203, R56.reuse, 0x2e, RZ ;  /* 0x0000002e38cb7824 */ /* 0x040fe200078e02ff */
[C---:B------:R-:W-:Y:S01]  /*1330*/  LEA.HI.X.SX32 R69, R56.reuse, R40, 0x1, P5 ;  /* 0x0000002838457211 */ /* 0x040fe200028f0eff */
[----:B------:R-:W-:Y:S01]  /*1340*/  IMAD R127, R56, 0xc, RZ ;  /* 0x0000000c387f7824 */ /* 0x000fe200078e02ff */
[----:B------:R-:W-:Y:S01]  /*1350*/  IADD3 R74, P5, PT, R74, R248, RZ ;  /* 0x000000f84a4a7210 */ /* 0x000fe20007fbe0ff */
[C---:B------:R-:W-:Y:S01]  /*1360*/  IMAD R154, R56.reuse, 0x98, RZ ;  /* 0x00000098389a7824 */ /* 0x040fe200078e02ff */
[-C--:B------:R-:W-:Y:S01]  /*1370*/  LEA.HI.X.SX32 R83, R83, R40.reuse, 0x1, P4 ;  /* 0x0000002853537211 */ /* 0x080fe200020f0eff */
[C---:B------:R-:W-:Y:S01]  /*1380*/  IMAD R188, R56.reuse, 0x3c, RZ ;  /* 0x0000003c38bc7824 */ /* 0x040fe200078e02ff */
[----:B------:R-:W-:Y:S01]  /*1390*/  LEA.HI.X.SX32 R121, R121, R40, 0x1, P2 ;  /* 0x0000002879797211 */ /* 0x000fe200010f0eff */
        /* <DEDUP_REMOVED lines=35> */
[C---:B------:R-:W-:Y:S01]  /*15d0*/  IADD3 R156, P2, PT, R129.reuse, R248, RZ ;  /* 0x000000f8819c7210 */ /* 0x040fe20007f5e0ff */
[C---:B------:R-:W-:Y:S01]  /*15e0*/  IMAD R193, R56.reuse, 0x4d, RZ ;  /* 0x0000004d38c17824 */ /* 0x040fe200078e02ff */
[-C--:B------:R-:W-:Y:S01]  /*15f0*/  LEA.HI.X.SX32 R129, R129, R40.reuse, 0x1, P5 ;  /* 0x0000002881817211 */ /* 0x080fe200028f0eff */
[C---:B------:R-:W-:Y:S01]  /*1600*/  IMAD R221, R56.reuse, 0x5e, RZ ;  /* 0x0000005e38dd7824 */ /* 0x040fe200078e02ff */
[-C--:B------:R-:W-:Y:S01]  /*1610*/  LEA.HI.X.SX32 R123, R123, R40.reuse, 0x1, P3 ;  /* 0x000000287b7b7211 */ /* 0x080fe200018f0eff */
[C---:B------:R-:W-:Y:S01]  /*1620*/  IMAD R208, R56.reuse, 0x7c, RZ ;  /* 0x0000007c38d07824 */ /* 0x040fe200078e02ff */
[----:B------:R-:W-:Y:S01]  /*1630*/  LEA.HI.X.SX32 R119, R119, R40, 0x1, P1 ;  /* 0x0000002877777211 */ /* 0x000fe200008f0eff */
[C---:B------:R-:W-:Y:S01]  /*1640*/  IMAD R195, R56.reuse, 0x55, RZ ;  /* 0x0000005538c37824 */ /* 0x040fe200078e02ff */
[----:B------:R-:W-:Y:S01]  /*1650*/  IADD3 R164, P5, PT, R131, R248, RZ ;  /* 0x000000f883a47210 */ /* 0x000fe20007fbe0ff */
[C---:B------:R-:W-:Y:S01]  /*1660*/  IMAD R173, R56.reuse, 0xe, RZ ;  /* 0x0000000e38ad7824 */ /* 0x040fe200078e02ff */
[C---:B------:R-:W-:Y:S01]  /*1670*/  LEA R137, R56.reuse, R56, 0x1 ;  /* 0x0000003838897211 */ /* 0x040fe200078e08ff */
        /* <DEDUP_REMOVED lines=11> */
[-C--:B------:R-:W-:Y:S01]  /*1730*/  LEA.HI.X.SX32 R125, R125, R40.reuse, 0x1, P3 ;  /* 0x000000287d7d7211 */ /* 0x080fe200018f0eff */
[C---:B------:R-:W-:Y:S01]  /*1740*/  IMAD R189, R56.reuse, 0x1e, RZ ;  /* 0x0000001e38bd7824 */ /* 0x040fe200078e02ff */
[----:B------:R-:W-:Y:S01]  /*1750*/  LEA.HI.X.SX32 R137, R137, R40, 0x1, P1 ;  /* 0x0000002889897211 */ /* 0x000fe200008f0eff */
[----:B------:R-:W-:Y:S01]  /*1760*/  IMAD R237, R56, 0xec, RZ ;  /* 0x000000ec38ed7824 */ /* 0x000fe200078e02ff */
[-C--:B------:R-:W-:Y:S01]  /*1770*/  IADD3 R180, P5, PT, R180, R248.reuse, RZ ;  /* 0x000000f8b4b47210 */ /* 0x080fe20007fbe0ff */
[C---:B------:R-:W-:Y:S01]  /*1780*/  IMAD R227, R56.reuse, 0x37, RZ ;  /* 0x0000003738e37824 */ /* 0x040fe200078e02ff */
[-C--:B------:R-:W-:Y:S01]  /*1790*/  IADD3 R140, P3, PT, R167, R248.reuse, RZ ;  /* 0x000000f8a78c7210 */ /* 0x080fe20007f7e0ff */
[C---:B------:R-:W-:Y:S01]  /*17a0*/  IMAD R244, R56.reuse, 0xce, RZ ;  /* 0x000000ce38f47824 */ /* 0x040fe200078e02ff */
[----:B------:R-:W-:Y:S01]  /*17b0*/  IADD3 R142, P1, PT, R177, R248, RZ ;  /* 0x000000f8b18e7210 */ /* 0x000fe20007f3e0ff */
[C---:B------:R-:W-:Y:S01]  /*17c0*/  IMAD R245, R56.reuse, 0xac, RZ ;  /* 0x000000ac38f57824 */ /* 0x040fe200078e02ff */
[----:B------:R-:W-:Y:S01]  /*17d0*/  LEA.HI.X.SX32 R117, R117, R40, 0x1, P0 ;  /* 0x0000002875757211 */ /* 0x000fe200000f0eff */
[----:B------:R-:W-:Y:S01]  /*17e0*/  IMAD R185, R56, 0x7, RZ ;  /* 0x0000000738b97824 */ /* 0x000fe200078e02ff */
[----:B------:R-:W-:Y:S01]  /*17f0*/  IADD3 R132, P0, PT, R132, R248, RZ ;  /* 0x000000f884847210 */ /* 0x000fe20007f1e0ff */
[----:B------:R-:W0:Y:S01]  /*1800*/  LDCU.64 UR4, c[0x0][0x3b0] ;  /* 0x00007600ff0477ac */ /* 0x000e220008000a00 */
[-C--:B------:R-:W-:Y:S01]  /*1810*/  LEA.HI.X.SX32 R181, R181, R40.reuse, 0x1, P5 ;  /* 0x00000028b5b57211 */ /* 0x080fe200028f0eff */
[C---:B------:R-:W-:Y:S01]  /*1820*/  IMAD R190, R56.reuse, 0x8a, RZ ;  /* 0x0000008a38be7824 */ /* 0x040fe200078e02ff */
[-C--:B------:R-:W-:Y:S01]  /*1830*/  LEA.HI.X.SX32 R141, R141, R40.reuse, 0x1, P3 ;  /* 0x000000288d8d7211 */ /* 0x080fe200018f0eff */
[----:B------:R-:W5:Y:S01]  /*1840*/  LDG.E.U16 R6, desc[UR10][R6.64] ;  /* 0x0000000a06067981 */ /* 0x000f62000c1e1500 */
        /* <DEDUP_REMOVED lines=8> */
[-C--:B------:R-:W-:Y:S01]  /*18d0*/  LEA.HI.X.SX32 R99, R99, R40.reuse, 0x1, P4 ;  /* 0x0000002863637211 */ /* 0x080fe200020f0eff */
[C---:B------:R-:W-:Y:S01]  /*18e0*/  IMAD R205, R56.reuse, 0x6d, RZ ;  /* 0x0000006d38cd7824 */ /* 0x040fe200078e02ff */
[----:B------:R-:W-:Y:S01]  /*18f0*/  LEA.HI.X.SX32 R133, R133, R40, 0x1, P0 ;  /* 0x0000002885857211 */ /* 0x000fe200000f0eff */
[----:B------:R-:W-:Y:S01]  /*1900*/  IMAD R207, R56, 0x75, RZ ;  /* 0x0000007538cf7824 */ /* 0x000fe200078e02ff */
[----:B------:R-:W-:Y:S01]  /*1910*/  IADD3 R126, P4, PT, R126, R248, RZ ;  /* 0x000000f87e7e7210 */ /* 0x000fe20007f9e0ff */
[C---:B------:R-:W-:Y:S01]  /*1920*/  IMAD R243, R56.reuse, 0xbc, RZ ;  /* 0x000000bc38f37824 */ /* 0x040fe200078e02ff */
[----:B------:R-:W-:Y:S01]  /*1930*/  LEA.HI.X.SX32 R103, R103, R40, 0x1, P6 ;  /* 0x0000002867677211 */ /* 0x000fe200030f0eff */
[----:B------:R-:W-:Y:S01]  /*1940*/  IMAD R241, R56, 0xcc, RZ ;  /* 0x000000cc38f17824 */ /* 0x000fe200078e02ff */
[-C--:B------:R-:W-:Y:S01]  /*1950*/  IADD3 R170, P0, PT, R170, R248.reuse, RZ ;  /* 0x000000f8aaaa7210 */ /* 0x080fe20007f1e0ff */
        /* <DEDUP_REMOVED lines=10> */
[C---:B------:R-:W-:Y:S01]  /*1a00*/  IMAD R246, R56.reuse, 0xde, RZ ;  /* 0x000000de38f67824 */ /* 0x040fe200078e02ff */
[CC--:B------:R-:W-:Y:S01]  /*1a10*/  IADD3 R152, P3, PT, R127.reuse, R248.reuse, RZ ;  /* 0x000000f87f987210 */ /* 0x0c0fe20007f7e0ff */
[----:B------:R-:W-:Y:S01]  /*1a20*/  IMAD R249, R56, 0xee, RZ ;  /* 0x000000ee38f97824 */ /* 0x000fe200078e02ff */
[----:B------:R-:W-:Y:S01]  /*1a30*/  IADD3 R154, P1, PT, R154, R248, RZ ;  /* 0x000000f89a9a7210 */ /* 0x000fe20007f3e0ff */
[----:B------:R-:W5:Y:S01]  /*1a40*/  LDG.E.U16 R2, desc[UR10][R2.64] ;  /* 0x0000000a02027981 */ /* 0x000f62000c1e1500 */
[----:B------:R-:W-:-:S02]  /*1a50*/  LEA.HI.X.SX32 R127, R127, R40, 0x1, P4 ;  /* 0x000000287f7f7211 */ /* 0x000fc400020f0eff */
[----:B------:R-:W-:Y:S01]  /*1a60*/  LEA.HI.X.SX32 R171, R171, R40, 0x1, P0 ;  /* 0x00000028abab7211 */ /* 0x000fe200000f0eff */
[----:B------:R-:W5:Y:S01]  /*1a70*/  LDG.E.U16 R16, desc[UR10][R16.64] ;  /* 0x0000000a10107981 */ /* 0x000f62000c1e1500 */
[----:B------:R-:W-:Y:S02]  /*1a80*/  IADD3 R160, P4, PT, R160, R248, RZ ;  /* 0x000000f8a0a07210 */ /* 0x000fe40007f9e0ff */
[----:B------:R-:W-:Y:S01]  /*1a90*/  LEA.HI.X.SX32 R131, R188, R40, 0x1, P6 ;  /* 0x00000028bc837211 */ /* 0x000fe200030f0eff */
[----:B------:R1:W5:Y:S01]  /*1aa0*/  LDG.E.U16 R7, desc[UR10][R126.64] ;  /* 0x0000000a7e077981 */ /* 0x000362000c1e1500 */
[-C--:B------:R-:W-:Y:S02]  /*1ab0*/  IADD3 R186, P0, PT, R186, R248.reuse, RZ ;  /* 0x000000f8baba7210 */ /* 0x080fe40007f1e0ff */
[----:B------:R-:W-:Y:S01]  /*1ac0*/  IADD3 R166, P6, PT, R155, R248, RZ ;  /* 0x000000f89ba67210 */ /* 0x000fe20007fde0ff */
[----:B------:R-:W5:Y:S01]  /*1ad0*/  LDG.E.U16 R8, desc[UR10][R8.64] ;  /* 0x0000000a08087981 */ /* 0x000f62000c1e1500 */
[----:B------:R-:W-:-:S02]  /*1ae0*/  LEA.HI.X.SX32 R213, R213, R40, 0x1, P5 ;  /* 0x00000028d5d57211 */ /* 0x000fc400028f0eff */
[----:B------:R-:W-:Y:S01]  /*1af0*/  LEA R219, R56, -R56, 0x5 ;  /* 0x8000003838db7211 */ /* 0x000fe200078e28ff */
[----:B------:R-:W5:Y:S01]  /*1b00*/  LDG.E.U16 R10, desc[UR10][R10.64] ;  /* 0x0000000a0a0a7981 */ /* 0x000f62000c1e1500 */
[----:B------:R-:W-:Y:S01]  /*1b10*/  LEA.HI.X.SX32 R155, R155, R40, 0x1, P1 ;  /* 0x000000289b9b7211 */ /* 0x000fe200008f0eff */
[----:B-1----:R-:W1:Y:S01]  /*1b20*/  LDC.64 R126, c[0x0][0x380] ;  /* 0x0000e000ff7e7b82 */ /* 0x002e620000000a00 */
[-C--:B------:R-:W-:Y:S01]  /*1b30*/  IADD3 R218, P5, PT, R209, R248.reuse, RZ ;  /* 0x000000f8d1da7210 */ /* 0x080fe20007fbe0ff */
[----:B------:R-:W5:Y:S01]  /*1b40*/  LDG.E.U16 R12, desc[UR10][R12.64] ;  /* 0x0000000a0c0c7981 */ /* 0x000f62000c1e1500 */
[----:B------:R-:W-:Y:S02]  /*1b50*/  IADD3 R174, P1, PT, R161, R248, RZ ;  /* 0x000000f8a1ae7210 */ /* 0x000fe40007f3e0ff */
[-C--:B------:R-:W-:Y:S01]  /*1b60*/  LEA.HI.X.SX32 R153, R153, R40.reuse, 0x1, P3 ;  /* 0x0000002899997211 */ /* 0x080fe200018f0eff */
[----:B------:R-:W5:Y:S01]  /*1b70*/  LDG.E.U16 R14, desc[UR10][R14.64] ;  /* 0x0000000a0e0e7981 */ /* 0x000f62000c1e1500 */
[----:B------:R-:W-:-:S02]  /*1b80*/  LEA.HI.X.SX32 R157, R157, R40, 0x1, P2 ;  /* 0x000000289d9d7211 */ /* 0x000fc400010f0eff */
[-C--:B------:R-:W-:Y:S02]  /*1b90*/  LEA.HI.X.SX32 R161, R202, R40.reuse, 0x1, P4 ;  /* 0x00000028caa17211 */ /* 0x080fe400020f0eff */
[----:B------:R-:W-:Y:S01]  /*1ba0*/  SHF.L.U32 R163, R56, 0x2, RZ ;  /* 0x0000000238a37819 */ /* 0x000fe200000006ff */
[----:B0-----:R-:W-:Y:S01]  /*1bb0*/  UIMAD UR4, UR9, UR4, URZ ;  /* 0x00000004090472a4 */ /* 0x001fe2000f8e02ff */
[----:B------:R-:W-:Y:S01]  /*1bc0*/  LEA.HI.X.SX32 R187, R187, R40, 0x1, P0 ;  /* 0x00000028bbbb7211 */ /* 0x000fe200000f0eff */
[----:B------:R-:W-:Y:S01]  /*1bd0*/  IMAD R3, R134, UR5, RZ ;  /* 0x0000000586037c24 */ /* 0x000fe2000f8e02ff */
[-C--:B------:R-:W-:Y:S01]  /*1be0*/  IADD3 R158, P3, PT, R158, R248.reuse, RZ ;  /* 0x000000f89e9e7210 */ /* 0x080fe20007f7e0ff */
[----:B------:R0:W5:Y:S01]  /*1bf0*/  LDG.E.U16 R9, desc[UR10][R128.64] ;  /* 0x0000000a80097981 */ /* 0x000162000c1e1500 */
[-C--:B------:R-:W-:Y:S02]  /*1c00*/  LEA R162, P2, R56, R248.reuse, 0x3 ;  /* 0x000000f838a27211 */ /* 0x080fe400078418ff */
[-C--:B------:R-:W-:Y:S01]  /*1c10*/  IADD3 R178, P4, PT, R178, R248.reuse, RZ ;  /* 0x000000f8b2b27210 */ /* 0x080fe20007f9e0ff */
[----:B------:R3:W5:Y:S01]  /*1c20*/  LDG.E.U16 R11, desc[UR10][R130.64] ;  /* 0x0000000a820b7981 */ /* 0x000762000c1e1500 */
[----:B------:R-:W-:-:S02]  /*1c30*/  IADD3 R200, P0, PT, R200, R248, RZ ;  /* 0x000000f8c8c87210 */ /* 0x000fc40007f1e0ff */
[-C--:B------:R-:W-:Y:S01]  /*1c40*/  LEA.HI.X.SX32 R219, R219, R40.reuse, 0x1, P5 ;  /* 0x00000028dbdb7211 */ /* 0x080fe200028f0eff */
[----:B------:R4:W5:Y:S01]  /*1c50*/  LDG.E.U16 R13, desc[UR10][R132.64] ;  /* 0x0000000a840d7981 */ /* 0x000962000c1e1500 */
[----:B------:R-:W-:Y:S02]  /*1c60*/  LEA.HI.X.SX32 R175, R175, R40, 0x1, P1 ;  /* 0x00000028afaf7211 */ /* 0x000fe400008f0eff */
[-C--:B------:R-:W-:Y:S01]  /*1c70*/  IADD3 R224, P5, PT, R215, R248.reuse, RZ ;  /* 0x000000f8d7e07210 */ /* 0x080fe20007fbe0ff */
[----:B------:R-:W5:Y:S01]  /*1c80*/  LDG.E.U16 R4, desc[UR10][R4.64] ;  /* 0x0000000a04047981 */ /* 0x000f62000c1e1500 */
[----:B------:R-:W-:Y:S02]  /*1c90*/  IADD3 R192, P1, PT, R192, R248, RZ ;  /* 0x000000f8c0c07210 */ /* 0x000fe40007f3e0ff */
[-C--:B------:R-:W-:Y:S01]  /*1ca0*/  LEA.HI.X.SX32 R163, R163, R40.reuse, 0x1, P2 ;  /* 0x00000028a3a37211 */ /* 0x080fe200010f0eff */
[----:B------:R-:W5:Y:S01]  /*1cb0*/  LDG.E.U16 R22, desc[UR10][R22.64] ;  /* 0x0000000a16167981 */ /* 0x000f62000c1e1500 */
[----:B------:R-:W-:-:S02]  /*1cc0*/  LEA.HI.X.SX32 R159, R159, R40, 0x1, P3 ;  /* 0x000000289f9f7211 */ /* 0x000fc400018f0eff */
[-C--:B------:R-:W-:Y:S01]  /*1cd0*/  LEA.HI.X.SX32 R179, R179, R40.reuse, 0x1, P4 ;  /* 0x00000028b3b37211 */ /* 0x080fe200020f0eff */
[----:B------:R-:W5:Y:S01]  /*1ce0*/  LDG.E.U16 R24, desc[UR10][R24.64] ;  /* 0x0000000a18187981 */ /* 0x000f62000c1e1500 */
[----:B------:R-:W-:Y:S02]  /*1cf0*/  LEA.HI.X.SX32 R201, R201, R40, 0x1, P0 ;  /* 0x00000028c9c97211 */ /* 0x000fe400000f0eff */
[-C--:B------:R-:W-:Y:S01]  /*1d00*/  IADD3 R168, P2, PT, R168, R248.reuse, RZ ;  /* 0x000000f8a8a87210 */ /* 0x080fe20007f5e0ff */
[----:B------:R-:W5:Y:S01]  /*1d10*/  LDG.E.U16 R26, desc[UR10][R26.64] ;  /* 0x0000000a1a1a7981 */ /* 0x000f62000c1e1500 */
[-C--:B------:R-:W-:Y:S02]  /*1d20*/  IADD3 R176, P3, PT, R169, R248.reuse, RZ ;  /* 0x000000f8a9b07210 */ /* 0x080fe40007f7e0ff */
[-C--:B------:R-:W-:Y:S01]  /*1d30*/  IADD3 R194, P4, PT, R194, R248.reuse, RZ ;  /* 0x000000f8c2c27210 */ /* 0x080fe20007f9e0ff */
[----:B------:R-:W5:Y:S01]  /*1d40*/  LDG.E.U16 R28, desc[UR10][R28.64] ;  /* 0x0000000a1c1c7981 */ /* 0x000f62000c1e1500 */
[----:B------:R-:W-:-:S02]  /*1d50*/  IADD3 R214, P0, PT, R247, R248, RZ ;  /* 0x000000f8f7d67210 */ /* 0x000fc40007f1e0ff */
[-C--:B------:R-:W-:Y:S01]  /*1d60*/  LEA.HI.X.SX32 R167, R167, R40.reuse, 0x1, P6 ;  /* 0x00000028a7a77211 */ /* 0x080fe200030f0eff */
[----:B------:R-:W-:Y:S01]  /*1d70*/  USHF.L.U32 UR6, UR4, 0x1, URZ ;  /* 0x0000000104067899 */ /* 0x000fe200080006ff */
[----:B------:R-:W-:Y:S01]  /*1d80*/  LEA.HI.X.SX32 R225, R225, R40, 0x1, P5 ;  /* 0x00000028e1e17211 */ /* 0x000fe200028f0eff */
[----:B------:R0:W5:Y:S01]  /*1d90*/  LDG.E.U16 R15, desc[UR10][R154.64] ;  /* 0x0000000a9a0f7981 */ /* 0x000162000c1e1500 */
[----:B------:R-:W-:Y:S02]  /*1da0*/  IADD3 R172, P6, PT, R172, R248, RZ ;  /* 0x000000f8acac7210 */ /* 0x000fe40007fde0ff */
[----:B------:R-:W-:Y:S01]  /*1db0*/  LEA.HI.X.SX32 R193, R193, R40, 0x1, P1 ;  /* 0x00000028c1c17211 */ /* 0x000fe200008f0eff */
[----:B------:R0:W5:Y:S01]  /*1dc0*/  LDG.E.U16 R5, desc[UR10][R138.64] ;  /* 0x0000000a8a057981 */ /* 0x000162000c1e1500 */
[-C--:B------:R-:W-:Y:S02]  /*1dd0*/  IADD3 R230, P5, PT, R221, R248.reuse, RZ ;  /* 0x000000f8dde67210 */ /* 0x080fe40007fbe0ff */
[----:B------:R-:W-:Y:S01]  /*1de0*/  IADD3 R208, P1, PT, R208, R248, RZ ;  /* 0x000000f8d0d07210 */ /* 0x000fe20007f3e0ff */
[----:B------:R-:W5:Y:S01]  /*1df0*/  LDG.E.U16 R30, desc[UR10][R30.64] ;  /* 0x0000000a1e1e7981 */ /* 0x000f62000c1e1500 */
[----:B------:R-:W-:-:S02]  /*1e00*/  LEA.HI.X.SX32 R177, R177, R40, 0x1, P3 ;  /* 0x00000028b1b17211 */ /* 0x000fc400018f0eff */
[-C--:B------:R-:W-:Y:S01]  /*1e10*/  LEA.HI.X.SX32 R169, R169, R40.reuse, 0x1, P2 ;  /* 0x00000028a9a97211 */ /* 0x080fe200010f0eff */
[----:B------:R-:W5:Y:S01]  /*1e20*/  LDG.E.U16 R32, desc[UR10][R32.64] ;  /* 0x0000000a20207981 */ /* 0x000f62000c1e1500 */
[-C--:B------:R-:W-:Y:S02]  /*1e30*/  LEA.HI.X.SX32 R195, R195, R40.reuse, 0x1, P4 ;  /* 0x00000028c3c37211 */ /* 0x080fe400020f0eff */
[----:B------:R-:W-:Y:S01]  /*1e40*/  LEA.HI.X.SX32 R215, R215, R40, 0x1, P0 ;  /* 0x00000028d7d77211 */ /* 0x000fe200000f0eff */
[----:B------:R-:W5:Y:S01]  /*1e50*/  LDG.E.U16 R34, desc[UR10][R34.64] ;  /* 0x0000000a22227981 */ /* 0x000f62000c1e1500 */
[-C--:B------:R-:W-:Y:S02]  /*1e60*/  IADD3 R182, P3, PT, R182, R248.reuse, RZ ;  /* 0x000000f8b6b67210 */ /* 0x080fe40007f7e0ff */
[-C--:B------:R-:W-:Y:S01]  /*1e70*/  IADD3 R184, P2, PT, R173, R248.reuse, RZ ;  /* 0x000000f8adb87210 */ /* 0x080fe20007f5e0ff */
[----:B------:R-:W5:Y:S01]  /*1e80*/  LDG.E.U16 R36, desc[UR10][R36.64] ;  /* 0x0000000a24247981 */ /* 0x000f62000c1e1500 */
[----:B------:R-:W-:-:S02]  /*1e90*/  IADD3 R210, P4, PT, R251, R248, RZ ;  /* 0x000000f8fbd27210 */ /* 0x000fc40007f9e0ff */
[----:B------:R-:W-:Y:S01]  /*1ea0*/  IADD3 R232, P0, PT, R231, R248, RZ ;  /* 0x000000f8e7e87210 */ /* 0x000fe20007f1e0ff */
[----:B------:R-:W5:Y:S01]  /*1eb0*/  LDG.E.U16 R38, desc[UR10][R38.64] ;  /* 0x0000000a26267981 */ /* 0x000f62000c1e1500 */
[-C--:B------:R-:W-:Y:S02]  /*1ec0*/  LEA.HI.X.SX32 R173, R173, R40.reuse, 0x1, P6 ;  /* 0x00000028adad7211 */ /* 0x080fe400030f0eff */
[----:B------:R-:W-:Y:S01]  /*1ed0*/  LEA.HI.X.SX32 R231, R229, R40, 0x1, P5 ;  /* 0x00000028e5e77211 */ /* 0x000fe200028f0eff */
[----:B------:R-:W5:Y:S01]  /*1ee0*/  LDG.E.U16 R42, desc[UR10][R42.64] ;  /* 0x0000000a2a2a7981 */ /* 0x000f62000c1e1500 */
[----:B------:R-:W-:Y:S02]  /*1ef0*/  IADD3 R188, P6, PT, R188, R248, RZ ;  /* 0x000000f8bcbc7210 */ /* 0x000fe40007fde0ff */
[----:B------:R-:W-:Y:S01]  /*1f00*/  LEA.HI.X.SX32 R209, R209, R40, 0x1, P1 ;  /* 0x00000028d1d17211 */ /* 0x000fe200008f0eff */
[----:B------:R-:W5:Y:S01]  /*1f10*/  LDG.E.U16 R44, desc[UR10][R44.64] ;  /* 0x0000000a2c2c7981 */ /* 0x000f62000c1e1500 */
[----:B------:R-:W-:-:S02]  /*1f20*/  IADD3 R236, P5, PT, R122, R248, RZ ;  /* 0x000000f87aec7210 */ /* 0x000fc40007fbe0ff */
[----:B------:R-:W-:Y:S01]  /*1f30*/  IADD3 R226, P1, PT, R239, R248, RZ ;  /* 0x000000f8efe27210 */ /* 0x000fe20007f3e0ff */
[----:B------:R-:W-:Y:S01]  /*1f40*/  IMAD R239, R56, 0x4f, RZ ;  /* 0x0000004f38ef7824 */ /* 0x000fe200078e02ff */
[-C--:B------:R-:W-:Y:S01]  /*1f50*/  LEA.HI.X.SX32 R183, R183, R40.reuse, 0x1, P3 ;  /* 0x00000028b7b77211 */ /* 0x080fe200018f0eff */
[----:B------:R-:W5:Y:S01]  /*1f60*/  LDG.E.U16 R46, desc[UR10][R46.64] ;  /* 0x0000000a2e2e7981 */ /* 0x000f62000c1e1500 */
[----:B------:R-:W-:Y:S02]  /*1f70*/  LEA.HI.X.SX32 R211, R211, R40, 0x1, P4 ;  /* 0x00000028d3d37211 */ /* 0x000fe400020f0eff */
[-C--:B------:R-:W-:Y:S01]  /*1f80*/  IADD3 R198, P3, PT, R189, R248.reuse, RZ ;  /* 0x000000f8bdc67210 */ /* 0x080fe20007f7e0ff */
[----:B------:R-:W5:Y:S01]  /*1f90*/  LDG.E.U16 R52, desc[UR10][R52.64] ;  /* 0x0000000a34347981 */ /* 0x000f62000c1e1500 */
[----:B------:R-:W-:Y:S02]  /*1fa0*/  IADD3 R228, P4, PT, R237, R248, RZ ;  /* 0x000000f8ede47210 */ /* 0x000fe40007f9e0ff */
[-C--:B------:R-:W-:Y:S01]  /*1fb0*/  LEA.HI.X.SX32 R189, R189, R40.reuse, 0x1, P6 ;  /* 0x00000028bdbd7211 */ /* 0x080fe200030f0eff */
[----:B------:R-:W5:Y:S01]  /*1fc0*/  LDG.E.U16 R54, desc[UR10][R54.64] ;  /* 0x0000000a36367981 */ /* 0x000f62000c1e1500 */
[----:B------:R-:W-:-:S02]  /*1fd0*/  LEA.HI.X.SX32 R237, R227, R40, 0x1, P5 ;  /* 0x00000028e3ed7211 */ /* 0x000fc400028f0eff */
[----:B------:R-:W-:Y:S01]  /*1fe0*/  IADD3 R202, P6, PT, R202, R248, RZ ;  /* 0x000000f8caca7210 */ /* 0x000fe20007fde0ff */
[----:B------:R-:W5:Y:S01]  /*1ff0*/  LDG.E.U16 R58, desc[UR10][R58.64] ;  /* 0x0000000a3a3a7981 */ /* 0x000f62000c1e1500 */
[----:B------:R-:W-:Y:S01]  /*2000*/  LEA.HI.X.SX32 R227, R122, R40, 0x1, P1 ;  /* 0x000000287ae37211 */ /* 0x000fe200008f0eff */
[----:B------:R-:W-:Y:S01]  /*2010*/  IMAD R122, R56, 0x67, RZ ;  /* 0x00000067387a7824 */ /* 0x000fe200078e02ff */
[----:B------:R-:W-:Y:S01]  /*2020*/  IADD3 R244, P1, PT, R244, R248, RZ ;  /* 0x000000f8f4f47210 */ /* 0x000fe20007f3e0ff */
[----:B------:R-:W5:Y:S01]  /*2030*/  LDG.E.U16 R60, desc[UR10][R60.64] ;  /* 0x0000000a3c3c7981 */ /* 0x000f62000c1e1500 */
[----:B------:R-:W-:Y:S02]  /*2040*/  LEA.HI.X.SX32 R203, R203, R40, 0x1, P6 ;  /* 0x00000028cbcb7211 */ /* 0x000fe400030f0eff */
[----:B------:R-:W-:Y:S01]  /*2050*/  IADD3 R216, P6, PT, R245, R248, RZ ;  /* 0x000000f8f5d87210 */ /* 0x000fe20007fde0ff */
[----:B------:R-:W5:Y:S01]  /*2060*/  LDG.E.U16 R62, desc[UR10][R62.64] ;  /* 0x0000000a3e3e7981 */ /* 0x000f62000c1e1500 */
[----:B------:R-:W-:-:S02]  /*2070*/  LEA.HI.X.SX32 R245, R122, R40, 0x1, P1 ;  /* 0x000000287af57211 */ /* 0x000fc400008f0eff */
[----:B------:R-:W0:Y:S01]  /*2080*/  LDC R122, c[0x0][0x3b8] ;  /* 0x0000ee00ff7a7b82 */ /* 0x000e220000000800 */
[----:B------:R-:W-:Y:S01]  /*2090*/  LEA.HI.X.SX32 R185, R185, R40, 0x1, P2 ;  /* 0x00000028b9b97211 */ /* 0x000fe200010f0eff */
[----:B------:R-:W5:Y:S01]  /*20a0*/  LDG.E.U16 R64, desc[UR10][R64.64] ;  /* 0x0000000a40407981 */ /* 0x000f62000c1e1500 */
[----:B------:R-:W-:Y:S02]  /*20b0*/  IADD3 R190, P2, PT, R190, R248, RZ ;  /* 0x000000f8bebe7210 */ /* 0x000fe40007f5e0ff */
[-C--:B------:R-:W-:Y:S01]  /*20c0*/  LEA.HI.X.SX32 R199, R199, R40.reuse, 0x1, P3 ;  /* 0x00000028c7c77211 */ /* 0x080fe200018f0eff */
[----:B------:R-:W5:Y:S01]  /*20d0*/  LDG.E.U16 R66, desc[UR10][R66.64] ;  /* 0x0000000a42427981 */ /* 0x000f62000c1e1500 */
[----:B------:R-:W-:Y:S02]  /*20e0*/  LEA.HI.X.SX32 R191, R191, R40, 0x1, P2 ;  /* 0x00000028bfbf7211 */ /* 0x000fe400010f0eff */
[-C--:B------:R-:W-:Y:S01]  /*20f0*/  IADD3 R204, P3, PT, R204, R248.reuse, RZ ;  /* 0x000000f8cccc7210 */ /* 0x080fe20007f7e0ff */
[----:B------:R-:W5:Y:S01]  /*2100*/  LDG.E.U16 R68, desc[UR10][R68.64] ;  /* 0x0000000a44447981 */ /* 0x000f62000c1e1500 */
[----:B------:R-:W-:-:S02]  /*2110*/  IADD3 R206, P2, PT, R206, R248, RZ ;  /* 0x000000f8cece7210 */ /* 0x000fc40007f5e0ff */
[-C--:B------:R-:W-:Y:S01]  /*2120*/  LEA.HI.X.SX32 R205, R205, R40.reuse, 0x1, P3 ;  /* 0x00000028cdcd7211 */ /* 0x080fe200018f0eff */
[----:B------:R-:W5:Y:S01]  /*2130*/  LDG.E.U16 R70, desc[UR10][R70.64] ;  /* 0x0000000a46467981 */ /* 0x000f62000c1e1500 */
[----:B------:R-:W-:Y:S02]  /*2140*/  LEA.HI.X.SX32 R207, R207, R40, 0x1, P2 ;  /* 0x00000028cfcf7211 */ /* 0x000fe400010f0eff */
[-C--:B------:R-:W-:Y:S01]  /*2150*/  IADD3 R220, P3, PT, R243, R248.reuse, RZ ;  /* 0x000000f8f3dc7210 */ /* 0x080fe20007f7e0ff */
[C---:B------:R-:W-:Y:S01]  /*2160*/  IMAD R243, R56.reuse, 0x5f, RZ ;  /* 0x0000005f38f37824 */ /* 0x040fe200078e02ff */
[----:B------:R-:W-:Y:S01]  /*2170*/  IADD3 R222, P2, PT, R241, R248, RZ ;  /* 0x000000f8f1de7210 */ /* 0x000fe20007f5e0ff */
[C---:B------:R-:W-:Y:S01]  /*2180*/  IMAD R241, R56.reuse, 0x57, RZ ;  /* 0x0000005738f17824 */ /* 0x040fe200078e02ff */
[----:B------:R-:W-:Y:S01]  /*2190*/  LEA.HI.X.SX32 R217, R217, R40, 0x1, P6 ;  /* 0x00000028d9d97211 */ /* 0x000fe200030f0eff */
[----:B------:R-:W5:Y:S01]  /*21a0*/  LDG.E.U16 R72, desc[UR10][R72.64] ;  /* 0x0000000a48487981 */ /* 0x000f62000c1e1500 */
[----:B------:R-:W-:Y:S01]  /*21b0*/  IADD3 R234, P6, PT, R235, R248, RZ ;  /* 0x000000f8ebea7210 */ /* 0x000fe20007fde0ff */
[----:B------:R-:W-:Y:S01]  /*21c0*/  IMAD R235, R56, 0x47, RZ ;  /* 0x0000004738eb7824 */ /* 0x000fe200078e02ff */
[-C--:B------:R-:W-:Y:S01]  /*21d0*/  LEA.HI.X.SX32 R229, R108, R40.reuse, 0x1, P4 ;  /* 0x000000286ce57211 */ /* 0x080fe200020f0eff */
[C---:B------:R-:W-:Y:S01]  /*21e0*/  IMAD R108, R56.reuse, 0x6f, RZ ;  /* 0x0000006f386c7824 */ /* 0x040fe200078e02ff */
[-C--:B------:R-:W-:Y:S01]  /*21f0*/  LEA.HI.X.SX32 R221, R221, R40.reuse, 0x1, P3 ;  /* 0x00000028dddd7211 */ /* 0x080fe200018f0eff */
[----:B------:R-:W-:Y:S01]  /*2200*/  IMAD R56, R56, 0x77, RZ ;  /* 0x0000007738387824 */ /* 0x000fe200078e02ff */
[----:B------:R-:W-:Y:S01]  /*2210*/  LEA.HI.X.SX32 R223, R223, R40, 0x1, P2 ;  /* 0x00000028dfdf7211 */ /* 0x000fe200010f0eff */
[----:B------:R-:W5:Y:S01]  /*2220*/  LDG.E.U16 R48, desc[UR10][R48.64] ;  /* 0x0000000a30307981 */ /* 0x000f62000c1e1500 */
[----:B------:R-:W-:-:S02]  /*2230*/  IADD3 R238, P3, PT, R238, R248, RZ ;  /* 0x000000f8eeee7210 */ /* 0x000fc40007f7e0ff */
[-C--:B------:R-:W-:Y:S01]  /*2240*/  IADD3 R240, P2, PT, R240, R248.reuse, RZ ;  /* 0x000000f8f0f07210 */ /* 0x080fe20007f5e0ff */
[----:B------:R-:W5:Y:S01]  /*2250*/  LDG.E.U16 R76, desc[UR10][R76.64] ;  /* 0x0000000a4c4c7981 */ /* 0x000f62000c1e1500 */
[-C--:B------:R-:W-:Y:S02]  /*2260*/  IADD3 R242, P5, PT, R242, R248.reuse, RZ ;  /* 0x000000f8f2f27210 */ /* 0x080fe40007fbe0ff */
[----:B------:R-:W-:Y:S01]  /*2270*/  IADD3 R246, P4, PT, R246, R248, RZ ;  /* 0x000000f8f6f67210 */ /* 0x000fe20007f9e0ff */
[----:B------:R-:W5:Y:S01]  /*2280*/  LDG.E.U16 R50, desc[UR10][R50.64] ;  /* 0x0000000a32327981 */ /* 0x000f62000c1e1500 */
[----:B------:R-:W-:Y:S02]  /*2290*/  LEA.HI.X.SX32 R233, R233, R40, 0x1, P0 ;  /* 0x00000028e9e97211 */ /* 0x000fe400000f0eff */
[----:B------:R-:W-:Y:S01]  /*22a0*/  IADD3 R248, P0, PT, R249, R248, RZ ;  /* 0x000000f8f9f87210 */ /* 0x000fe20007f1e0ff */
[----:B------:R-:W5:Y:S01]  /*22b0*/  LDG.E.U16 R80, desc[UR10][R80.64] ;  /* 0x0000000a50507981 */ /* 0x000f62000c1e1500 */
[----:B------:R-:W-:Y:S01]  /*22c0*/  SHF.L.U32 R17, R3, 0x1, RZ ;  /* 0x0000000103117819 */ /* 0x000fe200000006ff */
[----:B------:R-:W-:Y:S01]  /*22d0*/  UIMAD.WIDE UR4, UR4, 0x2, URZ ;  /* 0x00000002040478a5 */ /* 0x000fe2000f8e02ff */
[-C--:B------:R-:W-:Y:S01]  /*22e0*/  LEA.HI.X.SX32 R235, R235, R40.reuse, 0x1, P6 ;  /* 0x00000028ebeb7211 */ /* 0x080fe200030f0eff */
[C---:B0-----:R-:W-:Y:S01]  /*22f0*/  IMAD R128, R122.reuse, 0xf8, RZ ;  /* 0x000000f87a807824 */ /* 0x041fe200078e02ff */
[-C--:B------:R-:W-:Y:S01]  /*2300*/  LEA.HI.X.SX32 R239, R239, R40.reuse, 0x1, P3 ;  /* 0x00000028efef7211 */ /* 0x080fe200018f0eff */
[C---:B---3--:R-:W-:Y:S01]  /*2310*/  IMAD R130, R122.reuse, 0xfa, RZ ;  /* 0x000000fa7a827824 */ /* 0x048fe200078e02ff */
[-C--:B------:R-:W-:Y:S01]  /*2320*/  LEA.HI.X.SX32 R241, R241, R40.reuse, 0x1, P2 ;  /* 0x00000028f1f17211 */ /* 0x080fe200010f0eff */
[C---:B----4-:R-:W-:Y:S01]  /*2330*/  IMAD R132, R122.reuse, 0xfc, RZ ;  /* 0x000000fc7a847824 */ /* 0x050fe200078e02ff */
[-C--:B------:R-:W-:Y:S01]  /*2340*/  LEA.HI.X.SX32 R243, R243, R40.reuse, 0x1, P5 ;  /* 0x00000028f3f37211 */ /* 0x080fe200028f0eff */
[----:B------:R-:W-:Y:S01]  /*2350*/  IMAD R154, R122, 0xfe, RZ ;  /* 0x000000fe7a9a7824 */ /* 0x000fe200078e02ff */
[-C--:B------:R-:W-:Y:S01]  /*2360*/  LEA.HI.X.SX32 R247, R108, R40.reuse, 0x1, P4 ;  /* 0x000000286cf77211 */ /* 0x080fe200020f0eff */
[----:B------:R-:W-:Y:S01]  /*2370*/  IMAD R138, R122, 0x7d, RZ ;  /* 0x0000007d7a8a7824 */ /* 0x000fe200078e02ff */
[----:B------:R-:W-:Y:S01]  /*2380*/  LEA.HI.X.SX32 R249, R56, R40, 0x1, P0 ;  /* 0x0000002838f97211 */ /* 0x000fe200000f0eff */
[----:B------:R-:W-:Y:S01]  /*2390*/  IMAD.HI R40, R3, 0x2, RZ ;  /* 0x0000000203287827 */ /* 0x000fe200078e02ff */
[----:B-1----:R-:W-:Y:S01]  /*23a0*/  IADD3 R17, P1, P0, R17, UR6, R126 ;  /* 0x0000000611117c10 */ /* 0x002fe2000f83e07e */
[----:B------:R-:W5:Y:S01]  /*23b0*/  LDG.E.U16 R82, desc[UR10][R82.64] ;  /* 0x0000000a52527981 */ /* 0x000f62000c1e1500 */
[----:B------:R-:W0:Y:S01]  /*23c0*/  LDCU UR4, c[0x0][0x3c8] ;  /* 0x00007900ff0477ac */ /* 0x000e220008000800 */
[----:B------:R-:W-:Y:S01]  /*23d0*/  IMAD R126, R122, 0x7c, RZ ;  /* 0x0000007c7a7e7824 */ /* 0x000fe200078e02ff */
[----:B------:R-:W-:Y:S01]  /*23e0*/  IADD3.X R127, PT, PT, R40, UR5, R127, P1, P0 ;  /* 0x00000005287f7c10 */ /* 0x000fe20008fe047f */
[----:B------:R-:W-:Y:S01]  /*23f0*/  IMAD R250, R122, 0x7e, RZ ;  /* 0x0000007e7afa7824 */ /* 0x000fe200078e02ff */
[-C--:B------:R-:W-:Y:S01]  /*2400*/  IADD3 R128, P0, PT, R128, R17.reuse, RZ ;  /* 0x0000001180807210 */ /* 0x080fe20007f1e0ff */
[----:B------:R-:W-:Y:S01]  /*2410*/  IMAD R252, R122, 0x7f, RZ ;  /* 0x0000007f7afc7824 */ /* 0x000fe200078e02ff */
[-C--:B------:R-:W-:Y:S01]  /*2420*/  IADD3 R130, P1, PT, R130, R17.reuse, RZ ;  /* 0x0000001182827210 */ /* 0x080fe20007f3e0ff */
[----:B------:R-:W5:Y:S01]  /*2430*/  LDG.E.U16 R74, desc[UR10][R74.64] ;  /* 0x0000000a4a4a7981 */ /* 0x000f62000c1e1500 */
[----:B------:R-:W-:-:S02]  /*2440*/  IADD3 R132, P2, PT, R132, R17, RZ ;  /* 0x0000001184847210 */ /* 0x000fc40007f5e0ff */
[----:B------:R-:W-:Y:S01]  /*2450*/  IADD3 R154, P3, PT, R154, R17, RZ ;  /* 0x000000119a9a7210 */ /* 0x000fe20007f7e0ff */
[C-C-:B------:R-:W-:Y:S01]  /*2460*/  IMAD R40, R122.reuse, 0xf0, R17.reuse ;  /* 0x000000f07a287824 */ /* 0x140fe200078e0211 */
[----:B------:R-:W5:Y:S01]  /*2470*/  LDG.E.U16 R78, desc[UR10][R78.64] ;  /* 0x0000000a4e4e7981 */ /* 0x000f62000c1e1500 */
[C-C-:B------:R-:W-:Y:S02]  /*2480*/  IMAD R56, R122.reuse, 0xf2, R17.reuse ;  /* 0x000000f27a387824 */ /* 0x140fe400078e0211 */
[--C-:B------:R-:W-:Y:S01]  /*2490*/  IMAD R108, R122, 0xf4, R17.reuse ;  /* 0x000000f47a6c7824 */ /* 0x100fe200078e0211 */
[-C--:B------:R-:W-:Y:S01]  /*24a0*/  LEA.HI.X.SX32 R129, R126, R127.reuse, 0x1, P0 ;  /* 0x0000007f7e817211 */ /* 0x080fe200000f0eff */
[----:B------:R-:W-:Y:S01]  /*24b0*/  IMAD R122, R122, 0xf6, R17 ;  /* 0x000000f67a7a7824 */ /* 0x000fe200078e0211 */
[-C--:B------:R-:W-:Y:S01]  /*24c0*/  LEA.HI.X.SX32 R131, R138, R127.reuse, 0x1, P1 ;  /* 0x0000007f8a837211 */ /* 0x080fe200008f0eff */
[----:B------:R-:W5:Y:S01]  /*24d0*/  LDG.E.U16 R84, desc[UR10][R84.64] ;  /* 0x0000000a54547981 */ /* 0x000f62000c1e1500 */
[-C--:B------:R-:W-:Y:S01]  /*24e0*/  LEA.HI.X.SX32 R133, R250, R127.reuse, 0x1, P2 ;  /* 0x0000007ffa857211 */ /* 0x080fe200010f0eff */
[----:B------:R-:W1:Y:S01]  /*24f0*/  LDC.64 R138, c[0x0][0x388] ;  /* 0x0000e200ff8a7b82 */ /* 0x000e620000000a00 */
[----:B------:R-:W-:Y:S01]  /*2500*/  LEA.HI.X.SX32 R155, R252, R127, 0x1, P3 ;  /* 0x0000007ffc9b7211 */ /* 0x000fe200018f0eff */
[----:B------:R-:W5:Y:S04]  /*2510*/  LDG.E.U16 R88, desc[UR10][R88.64] ;  /* 0x0000000a58587981 */ /* 0x000f68000c1e1500 */
[----:B------:R-:W5:Y:S02]  /*2520*/  LDG.E.U16 R90, desc[UR10][R90.64] ;  /* 0x0000000a5a5a7981 */ /* 0x000f64000c1e1500 */
[----:B------:R-:W3:Y:S02]  /*2530*/  LDC.64 R126, c[0x0][0x3c0] ;  /* 0x0000f000ff7e7b82 */ /* 0x000ee40000000a00 */
[----:B------:R-:W5:Y:S04]  /*2540*/  LDG.E.U16 R92, desc[UR10][R92.64] ;  /* 0x0000000a5c5c7981 */ /* 0x000f68000c1e1500 */
        /* <DEDUP_REMOVED lines=76> */
[----:B------:R4:W5:Y:S04]  /*2a10*/  LDG.E.U16 R86, desc[UR10][R86.64] ;  /* 0x0000000a56567981 */ /* 0x000968000c1e1500 */
[----:B------:R0:W5:Y:S01]  /*2a20*/  LDG.E.U16 R20, desc[UR10][R20.64] ;  /* 0x0000000a14147981 */ /* 0x000162000c1e1500 */
[----:B--2---:R-:W-:-:S03]  /*2a30*/  R2UR UR63, R135 ;  /* 0x00000000873f72ca */ /* 0x004fc600000e0000 */
[----:B------:R2:W5:Y:S01]  /*2a40*/  LDG.E.U16 R18, desc[UR10][R18.64] ;  /* 0x0000000a12127981 */ /* 0x000562000c1e1500 */
[----:B----4-:R-:W4:Y:S01]  /*2a50*/  S2R R87, SR_TID.X ;  /* 0x0000000000577919 */ /* 0x010f220000002100 */
[----:B---3--:R-:W-:Y:S02]  /*2a60*/  IMAD R126, R126, UR9, RZ ;  /* 0x000000097e7e7c24 */ /* 0x008fe4000f8e02ff */
[----:B------:R3:W5:Y:S01]  /*2a70*/  LDG.E.U16 R41, desc[UR10][R40.64] ;  /* 0x0000000a28297981 */ /* 0x000762000c1e1500 */
[----:B----4-:R-:W-:Y:S02]  /*2a80*/  LOP3.LUT R3, R87, 0x7f, RZ, 0xc0, !PT ;  /* 0x0000007f57037812 */ /* 0x010fe400078ec0ff */
[----:B0-----:R-:W-:-:S03]  /*2a90*/  SHF.R.U32.HI R21, RZ, 0x5, R87 ;  /* 0x00000005ff157819 */ /* 0x001fc60000011657 */
[----:B------:R-:W-:Y:S01]  /*2aa0*/  IMAD R17, R3, UR4, RZ ;  /* 0x0000000403117c24 */ /* 0x000fe2000f8e02ff */
[----:B------:R-:W-:Y:S02]  /*2ab0*/  SHF.L.U32 R3, R126, 0x1, RZ ;  /* 0x000000017e037819 */ /* 0x000fe400000006ff */
[----:B------:R-:W-:Y:S02]  /*2ac0*/  R2UR UR14, R21 ;  /* 0x00000000150e72ca */ /* 0x000fe400000e0000 */
[----:B--2---:R-:W-:Y:S02]  /*2ad0*/  SHF.L.U32 R19, R17, 0x1, RZ ;  /* 0x0000000111137819 */ /* 0x004fe400000006ff */
[----:B---3--:R-:W-:Y:S01]  /*2ae0*/  SHF.L.U32 R40, R87, 0x1, RZ ;  /* 0x0000000157287819 */ /* 0x008fe200000006ff */
[----:B------:R-:W-:Y:S01]  /*2af0*/  IMAD.HI R17, R17, 0x2, RZ ;  /* 0x0000000211117827 */ /* 0x000fe200078e02ff */
[----:B-1----:R-:W-:-:S03]  /*2b00*/  IADD3 R138, P0, P1, R19, R138, R3 ;  /* 0x0000008a138a7210 */ /* 0x002fc6000791e003 */
[----:B------:R-:W-:Y:S01]  /*2b10*/  IMAD.HI R126, R126, 0x2, RZ ;  /* 0x000000027e7e7827 */ /* 0x000fe200078e02ff */
[----:B------:R-:W-:Y:S02]  /*2b20*/  LOP3.LUT R3, R87, 0x40, RZ, 0xc0, !PT ;  /* 0x0000004057037812 */ /* 0x000fe400078ec0ff */
[----:B------:R-:W-:Y:S02]  /*2b30*/  LOP3.LUT R40, R40, 0x7e, RZ, 0xc0, !PT ;  /* 0x0000007e28287812 */ /* 0x000fe400078ec0ff */
[----:B------:R-:W-:Y:S02]  /*2b40*/  IADD3.X R139, PT, PT, R17, R139, R126, P0, P1 ;  /* 0x0000008b118b7210 */ /* 0x000fe400007e247e */
[----:B------:R-:W-:Y:S01]  /*2b50*/  LEA R17, R3, R40, 0x8 ;  /* 0x0000002803117211 */ /* 0x000fe200078e40ff */
[----:B------:R-:W-:Y:S06]  /*2b60*/  BRA.U UP0, `(.L_x_5) ;  /* 0x0000000100187547 */ /* 0x000fec000b800000 */
[----:B------:R-:W-:Y:S01]  /*2b70*/  ELECT P0, URZ, PT ;  /* 0x0000000000ff782f */ /* 0x000fe20003800000 */
[----:B------:R-:W-:Y:S01]  /*2b80*/  HFMA2 R19, -RZ, RZ, 0, 5.9604644775390625e-08 ;  /* 0x00000001ff137431 */ /* 0x000fe200000001ff */
[----:B------:R-:W-:Y:S01]  /*2b90*/  UMOV UR4, 0x40 ;  /* 0x0000004000047882 */ /* 0x000fe20000000000 */
[----:B------:R-:W-:Y:S01]  /*2ba0*/  UVIRTCOUNT.DEALLOC.SMPOOL 0x80 ;  /* 0x000000800000784c */ /* 0x000fe20000000000 */
[----:B------:R-:W-:-:S09]  /*2bb0*/  ULEA UR4, UR8, UR4, 0x18 ;  /* 0x0000000408047291 */ /* 0x000fd2000f8ec0ff */
[----:B------:R0:W-:Y:S03]  /*2bc0*/  @P0 STS.U8 [UR4], R19 ;  /* 0x00000013ff000988 */ /* 0x0001e60008000004 */
.L_x_5:
[C---:B0-----:R-:W-:Y:S01]  /*2bd0*/  LOP3.LUT R19, R17.reuse, 0x10, RZ, 0x3c, !PT ;  /* 0x0000001011137812 */ /* 0x041fe200078e3cff */
[----:B------:R-:W-:Y:S01]  /*2be0*/  USHF.L.U32 UR4, UR14, 0x15, URZ ;  /* 0x000000150e047899 */ /* 0x000fe200080006ff */
[----:B------:R-:W-:Y:S01]  /*2bf0*/  LOP3.LUT R21, R17, 0x20, RZ, 0x3c, !PT ;  /* 0x0000002011157812 */ /* 0x000fe200078e3cff */
[----:B-----5:R0:W-:Y:S01]  /*2c00*/  STS.U16 [R17+UR62], R0 ;  /* 0x0000000011007988 */ /* 0x0201e2000800043e */
[----:B------:R-:W1:Y:S01]  /*2c10*/  LDC R83, c[0x0][0x3c4] ;  /* 0x0000f100ff537b82 */ /* 0x000e620000000800 */
[----:B------:R-:W-:Y:S01]  /*2c20*/  ULOP3.LUT UR4, UR4, 0x600000, URZ, 0xc0, !UPT ;  /* 0x0060000004047892 */ /* 0x000fe2000f8ec0ff */
[----:B------:R-:W-:Y:S01]  /*2c30*/  LOP3.LUT P6, RZ, R87, 0x7f, RZ, 0xc0, !PT ;  /* 0x0000007f57ff7812 */ /* 0x000fe200078cc0ff */
[----:B------:R-:W-:Y:S01]  /*2c40*/  STS.U16 [R17+UR62+0x400], R2 ;  /* 0x0004000211007988 */ /* 0x000fe2000800043e */
[----:B------:R-:W-:Y:S01]  /*2c50*/  UMOV UR6, 0x1 ;  /* 0x0000000100067882 */ /* 0x000fe20000000000 */
[----:B------:R-:W-:Y:S01]  /*2c60*/  UIADD3 UR65, UPT, UPT, UR63, UR4, URZ ;  /* 0x000000043f417290 */ /* 0x000fe2000fffe0ff */
[----:B------:R-:W-:Y:S01]  /*2c70*/  PRMT R63, RZ, 0x7610, R63 ;  /* 0x00007610ff3f7816 */ /* 0x000fe2000000003f */
[----:B------:R-:W-:Y:S01]  /*2c80*/  STS.U16 [R17+UR62+0x800], R4 ;  /* 0x0008000411007988 */ /* 0x000fe2000800043e */
[----:B------:R-:W2:Y:S01]  /*2c90*/  LDC R79, c[0x0][0x3c4] ;  /* 0x0000f100ff4f7b82 */ /* 0x000ea20000000800 */
[----:B------:R-:W-:-:S02]  /*2ca0*/  UIADD3 UR64, UPT, UPT, UR73, 0x80, URZ ;  /* 0x0000008049407890 */ /* 0x000fc4000fffe0ff */
[----:B------:R-:W-:Y:S01]  /*2cb0*/  STS.U16 [R17+UR62+0x1000], R6 ;  /* 0x0010000611007988 */ /* 0x000fe2000800043e */
[----:B------:R-:W3:Y:S03]  /*2cc0*/  LDCU UR69, c[0x0][0x3c4] ;  /* 0x00007880ff4577ac */ /* 0x000ee60008000800 */
[----:B------:R-:W-:Y:S01]  /*2cd0*/  STS.U16 [R17+UR62+0x2000], R8 ;  /* 0x0020000811007988 */ /* 0x000fe2000800043e */
[----:B------:R-:W4:Y:S01]  /*2ce0*/  LDC R81, c[0x0][0x3c4] ;  /* 0x0000f100ff517b82 */ /* 0x000f220000000800 */
[----:B------:R-:W-:Y:S01]  /*2cf0*/  VOTEU.ALL UP1, P6 ;  /* 0x0000000000ff7886 */ /* 0x000fe20003020000 */
[----:B------:R-:W-:Y:S01]  /*2d00*/  VOTEU.ALL UP2, P6 ;  /* 0x0000000000ff7886 */ /* 0x000fe20003040000 */
[----:B------:R-:W-:Y:S01]  /*2d10*/  STS.U16 [R17+UR62+0x2400], R10 ;  /* 0x0024000a11007988 */ /* 0x000fe2000800043e */
[----:B------:R-:W-:Y:S01]  /*2d20*/  ISETP.LT.AND P0, PT, RZ, UR64, PT ;  /* 0x00000040ff007c0c */ /* 0x000fe2000bf01270 */
[----:B------:R-:W0:Y:S01]  /*2d30*/  LDCU UR68, c[0x0][0x3d4] ;  /* 0x00007a80ff4477ac */ /* 0x000e220008000800 */
[----:B------:R-:W-:-:S04]  /*2d40*/  @!UP1 UIADD3 UR4, UPT, UPT, -UR6, 0x100000, URZ ;  /* 0x0010000006049890 */ /* 0x000fc8000fffe1ff */
[----:B------:R-:W-:Y:S02]  /*2d50*/  @!UP1 USHF.L.U32 UR5, UR4, 0xb, URZ ;  /* 0x0000000b04059899 */ /* 0x000fe400080006ff */
[----:B------:R-:W-:Y:S01]  /*2d60*/  @!UP1 USHF.L.U32 UR4, UR4, 0x1, URZ ;  /* 0x0000000104049899 */ /* 0x000fe200080006ff */
[----:B------:R-:W-:Y:S01]  /*2d70*/  STS.U16 [R17+UR62+0x1400], R12 ;  /* 0x0014000c11007988 */ /* 0x000fe2000800043e */
[----:B------:R-:W0:Y:S03]  /*2d80*/  LDC R23, c[0x0][0x3c4] ;  /* 0x0000f100ff177b82 */ /* 0x000e260000000800 */
[----:B------:R-:W-:Y:S04]  /*2d90*/  STS.U16 [R17+UR62+0x2800], R14 ;  /* 0x0028000e11007988 */ /* 0x000fe8000800043e */
        /* <DEDUP_REMOVED lines=11> */
[----:B------:R-:W-:Y:S05]  /*2e50*/  STS.U16 [R17+UR62+0x3c00], R41 ;  /* 0x003c002911007988 */ /* 0x000fea000800043e */
[----:B------:R-:W0:Y:S01]  /*2e60*/  LDC R39, c[0x0][0x3c4] ;  /* 0x0000f100ff277b82 */ /* 0x000e220000000800 */
[----:B------:R-:W-:Y:S07]  /*2e70*/  STS.U16 [R19+UR62+0x2080], R32 ;  /* 0x0020802013007988 */ /* 0x000fee000800043e */
        /* <DEDUP_REMOVED lines=18> */
[----:B------:R-:W1:Y:S01]  /*2fa0*/  LDC R37, c[0x0][0x3c4] ;  /* 0x0000f100ff257b82 */ /* 0x000e620000000800 */
        /* <DEDUP_REMOVED lines=8> */
[----:B------:R-:W-:Y:S01]  /*3030*/  STS.U16 [R19+UR62+0x1c80], R66 ;  /* 0x001c804213007988 */ /* 0x000fe2000800043e */
[----:B------:R-:W-:Y:S01]  /*3040*/  PRMT R67, RZ, 0x7610, R67 ;  /* 0x00007610ff437816 */ /* 0x000fe20000000043 */
[----:B------:R-:W1:Y:S02]  /*3050*/  LDCU UR15, c[0x0][0x3a8] ;  /* 0x00007500ff0f77ac */ /* 0x000e640008000800 */
[----:B------:R2:W-:Y:S03]  /*3060*/  STS.U16 [R19+UR62+0x80], R68 ;  /* 0x0000804413007988 */ /* 0x0005e6000800043e */
[----:B0-----:R-:W0:Y:S01]  /*3070*/  LDC R0, c[0x0][0x3c4] ;  /* 0x0000f100ff007b82 */ /* 0x001e220000000800 */
[----:B------:R-:W-:Y:S04]  /*3080*/  STS.U16 [R21+UR62+0x500], R72 ;  /* 0x0005004815007988 */ /* 0x000fe8000800043e */
[----:B------:R-:W-:Y:S01]  /*3090*/  STS.U16 [R21+UR62+0x900], R76 ;  /* 0x0009004c15007988 */ /* 0x000fe2000800043e */
[----:B--2---:R-:W-:-:S02]  /*30a0*/  LOP3.LUT R19, R17, 0x30, RZ, 0x3c, !PT ;  /* 0x0000003011137812 */ /* 0x004fc400078e3cff */
[----:B------:R-:W2:Y:S01]  /*30b0*/  LDC R56, c[0x0][0x3c4] ;  /* 0x0000f100ff387b82 */ /* 0x000ea20000000800 */
[----:B------:R-:W-:Y:S04]  /*30c0*/  STS.U16 [R21+UR62+0xd00], R82 ;  /* 0x000d005215007988 */ /* 0x000fe8000800043e */
[----:B------:R-:W-:Y:S03]  /*30d0*/  STS.U16 [R21+UR62+0x100], R86 ;  /* 0x0001005615007988 */ /* 0x000fe6000800043e */
[----:B------:R-:W0:Y:S01]  /*30e0*/  LDC R52, c[0x0][0x3c4] ;  /* 0x0000f100ff347b82 */ /* 0x000e220000000800 */
        /* <DEDUP_REMOVED lines=16> */
[----:B------:R1:W-:Y:S03]  /*31f0*/  STS.U16 [R21+UR62+0x1d00], R114 ;  /* 0x001d007215007988 */ /* 0x0003e6000800043e */
[----:B------:R-:W0:Y:S01]  /*3200*/  LDC R66, c[0x0][0x3c4] ;  /* 0x0000f100ff427b82 */ /* 0x000e220000000800 */
[----:B------:R-:W-:Y:S04]  /*3210*/  STS.U16 [R19+UR62+0x3d80], R122 ;  /* 0x003d807a13007988 */ /* 0x000fe8000800043e */
[----:B------:R-:W-:Y:S01]  /*3220*/  STS.U16 [R19+UR62+0x2180], R98 ;  /* 0x0021806213007988 */ /* 0x000fe2000800043e */
[----:B-1----:R-:W-:-:S02]  /*3230*/  LOP3.LUT R21, R17, 0x40, RZ, 0x3c, !PT ;  /* 0x0000004011157812 */ /* 0x002fc400078e3cff */
[----:B------:R-:W1:Y:S01]  /*3240*/  LDC R62, c[0x0][0x3c4] ;  /* 0x0000f100ff3e7b82 */ /* 0x000e620000000800 */
[----:B------:R-:W-:Y:S04]  /*3250*/  STS.U16 [R19+UR62+0x2580], R100 ;  /* 0x0025806413007988 */ /* 0x000fe8000800043e */
[----:B------:R-:W-:Y:S03]  /*3260*/  STS.U16 [R19+UR62+0x2980], R102 ;  /* 0x0029806613007988 */ /* 0x000fe6000800043e */
[----:B------:R-:W1:Y:S01]  /*3270*/  LDC R61, c[0x0][0x3c4] ;  /* 0x0000f100ff3d7b82 */ /* 0x000e620000000800 */
[----:B------:R-:W-:Y:S04]  /*3280*/  STS.U16 [R19+UR62+0x2d80], R116 ;  /* 0x002d807413007988 */ /* 0x000fe8000800043e */
[----:B------:R-:W-:Y:S01]  /*3290*/  STS.U16 [R19+UR62+0x3180], R118 ;  /* 0x0031807613007988 */ /* 0x000fe2000800043e */
[----:B------:R-:W-:Y:S03]  /*32a0*/  STTM.x128 tmem[UR65], RZ ;  /* 0x000000ff000079ed */ /* 0x000fe600083c0041 */
[----:B------:R-:W-:Y:S01]  /*32b0*/  STS.U16 [R19+UR62+0x3580], R120 ;  /* 0x0035807813007988 */ /* 0x000fe2000800043e */
[----:B------:R-:W-:Y:S01]  /*32c0*/  IMAD R23, R23, 0xc, RZ ;  /* 0x0000000c17177824 */ /* 0x000fe200078e02ff */
[----:B------:R-:W1:Y:S02]  /*32d0*/  LDC R68, c[0x0][0x3c4] ;  /* 0x0000f100ff447b82 */ /* 0x000e640000000800 */
[----:B------:R-:W-:Y:S04]  /*32e0*/  STS.U16 [R19+UR62+0x3980], R124 ;  /* 0x0039807c13007988 */ /* 0x000fe8000800043e */
[----:B------:R-:W-:Y:S01]  /*32f0*/  STS.U16 [R19+UR62+0x180], R136 ;  /* 0x0001808813007988 */ /* 0x000fe2000800043e */
[----:B------:R-:W-:Y:S01]  /*3300*/  IMAD R35, R35, 0x12, RZ ;  /* 0x0000001223237824 */ /* 0x000fe200078e02ff */
[----:B------:R-:W1:Y:S02]  /*3310*/  LDC R72, c[0x0][0x3c4] ;  /* 0x0000f100ff487b82 */ /* 0x000e640000000800 */
[----:B------:R0:W-:Y:S04]  /*3320*/  STS.U16 [R19+UR62+0x580], R5 ;  /* 0x0005800513007988 */ /* 0x0001e8000800043e */
[----:B------:R-:W-:Y:S01]  /*3330*/  STS.U16 [R19+UR62+0x980], R140 ;  /* 0x0009808c13007988 */ /* 0x000fe2000800043e */
[----:B------:R-:W-:-:S02]  /*3340*/  IMAD R47, R47, 0x18, RZ ;  /* 0x000000182f2f7824 */ /* 0x000fc400078e02ff */
[----:B------:R-:W-:Y:S01]  /*3350*/  IMAD R27, R27, 0xe, RZ ;  /* 0x0000000e1b1b7824 */ /* 0x000fe200078e02ff */
[----:B------:R-:W-:Y:S01]  /*3360*/  STS.U16 [R19+UR62+0xd80], R142 ;  /* 0x000d808e13007988 */ /* 0x000fe2000800043e */
[----:B------:R-:W-:Y:S01]  /*3370*/  IMAD R39, R39, 0x14, RZ ;  /* 0x0000001427277824 */ /* 0x000fe200078e02ff */
[----:B0-----:R-:W-:Y:S01]  /*3380*/  LOP3.LUT R5, R17, 0x50, RZ, 0x3c, !PT ;  /* 0x0000005011057812 */ /* 0x001fe200078e3cff */
[----:B------:R-:W-:Y:S01]  /*3390*/  IMAD R51, R51, 0x1a, RZ ;  /* 0x0000001a33337824 */ /* 0x000fe200078e02ff */
[----:B------:R-:W-:Y:S01]  /*33a0*/  STS.U16 [R19+UR62+0x1180], R144 ;  /* 0x0011809013007988 */ /* 0x000fe2000800043e */
[----:B------:R-:W-:Y:S02]  /*33b0*/  IMAD R43, R43, 0x16, RZ ;  /* 0x000000162b2b7824 */ /* 0x000fe400078e02ff */
[----:B------:R-:W-:Y:S01]  /*33c0*/  IMAD R25, R25, 0xd, RZ ;  /* 0x0000000d19197824 */ /* 0x000fe200078e02ff */
[----:B------:R-:W-:Y:S01]  /*33d0*/  STS.U16 [R19+UR62+0x1580], R146 ;  /* 0x0015809213007988 */ /* 0x000fe2000800043e */
[----:B------:R-:W-:Y:S01]  /*33e0*/  IMAD R55, R55, 0x1c, RZ ;  /* 0x0000001c37377824 */ /* 0x000fe200078e02ff */
[----:B------:R-:W-:Y:S01]  /*33f0*/  SHF.L.U32 R31, R31, 0x4, RZ ;  /* 0x000000041f1f7819 */ /* 0x000fe200000006ff */
[----:B------:R-:W-:Y:S01]  /*3400*/  IMAD R235, R0, 0x22, RZ ;  /* 0x0000002200eb7824 */ /* 0x000fe200078e02ff */
[----:B------:R-:W-:Y:S01]  /*3410*/  STS.U16 [R19+UR62+0x1980], R148 ;  /* 0x0019809413007988 */ /* 0x000fe2000800043e */
[----:B------:R-:W-:Y:S01]  /*3420*/  IMAD R59, R59, 0x1e, RZ ;  /* 0x0000001e3b3b7824 */ /* 0x000fe200078e02ff */
[----:B------:R-:W0:Y:S02]  /*3430*/  LDC R76, c[0x0][0x3c4] ;  /* 0x0000f100ff4c7b82 */ /* 0x000e240000000800 */
[----:B------:R3:W-:Y:S04]  /*3440*/  STS.U16 [R19+UR62+0x1d80], R150 ;  /* 0x001d809613007988 */ /* 0x0007e8000800043e */
[----:B------:R3:W-:Y:S01]  /*3450*/  STS.U16 [R21+UR62+0x600], R7 ;  /* 0x0006000715007988 */ /* 0x0007e2000800043e */
[----:B------:R-:W-:-:S02]  /*3460*/  LEA R94, P4, R83, R138, 0x3 ;  /* 0x0000008a535e7211 */ /* 0x000fc400078818ff */
[----:B----4-:R-:W-:Y:S01]  /*3470*/  LEA R108, P2, R81, R138, 0x2 ;  /* 0x0000008a516c7211 */ /* 0x010fe200078410ff */
[----:B------:R-:W-:Y:S01]  /*3480*/  STS.U16 [R21+UR62+0xa00], R48 ;  /* 0x000a003015007988 */ /* 0x000fe2000800043e */
[----:B--2---:R-:W-:Y:S01]  /*3490*/  IMAD R229, R56, 0x28, RZ ;  /* 0x0000002838e57824 */ /* 0x004fe200078e02ff */
[----:B---3--:R-:W2:Y:S02]  /*34a0*/  LDC R19, c[0x0][0x3c4] ;  /* 0x0000f100ff137b82 */ /* 0x008ea40000000800 */
[----:B------:R-:W-:Y:S01]  /*34b0*/  STS.U16 [R21+UR62+0xe00], R26 ;  /* 0x000e001a15007988 */ /* 0x000fe2000800043e */
[C---:B------:R-:W-:Y:S02]  /*34c0*/  LOP3.LUT R7, R17.reuse, 0x60, RZ, 0x3c, !PT ;  /* 0x0000006011077812 */ /* 0x040fe400078e3cff */
[----:B------:R-:W-:Y:S01]  /*34d0*/  LOP3.LUT R17, R17, 0x70, RZ, 0x3c, !PT ;  /* 0x0000007011117812 */ /* 0x000fe200078e3cff */
[----:B------:R-:W-:Y:S01]  /*34e0*/  STS.U16 [R21+UR62+0x1200], R50 ;  /* 0x0012003215007988 */ /* 0x000fe2000800043e */
[----:B------:R-:W-:-:S02]  /*34f0*/  IMAD R33, R33, 0x11, RZ ;  /* 0x0000001121217824 */ /* 0x000fc400078e02ff */
[----:B------:R-:W-:Y:S01]  /*3500*/  IMAD R233, R52, 0x24, RZ ;  /* 0x0000002434e97824 */ /* 0x000fe200078e02ff */
[----:B------:R3:W-:Y:S01]  /*3510*/  STS.U16 [R21+UR62+0x1a00], R74 ;  /* 0x001a004a15007988 */ /* 0x0007e2000800043e */
[----:B------:R-:W-:Y:S02]  /*3520*/  IMAD R227, R58, 0x2a, RZ ;  /* 0x0000002a3ae37824 */ /* 0x000fe400078e02ff */
[----:B------:R-:W-:Y:S01]  /*3530*/  IMAD R221, R64, 0x30, RZ ;  /* 0x0000003040dd7824 */ /* 0x000fe200078e02ff */
[----:B------:R-:W-:Y:S01]  /*3540*/  STS.U16 [R21+UR62+0x3e00], R128 ;  /* 0x003e008015007988 */ /* 0x000fe2000800043e */
[----:B------:R-:W-:Y:S02]  /*3550*/  IMAD R29, R29, 0xf, RZ ;  /* 0x0000000f1d1d7824 */ /* 0x000fe400078e02ff */
[----:B------:R-:W-:Y:S01]  /*3560*/  IMAD R231, R54, 0x26, RZ ;  /* 0x0000002636e77824 */ /* 0x000fe200078e02ff */
[----:B------:R-:W-:Y:S01]  /*3570*/  STS.U16 [R21+UR62+0x1600], R9 ;  /* 0x0016000915007988 */ /* 0x000fe2000800043e */
[----:B------:R-:W-:Y:S01]  /*3580*/  IMAD R41, R41, 0x15, RZ ;  /* 0x0000001529297824 */ /* 0x000fe200078e02ff */
[----:B---3--:R-:W3:Y:S02]  /*3590*/  LDC R74, c[0x0][0x3c4] ;  /* 0x0000f100ff4a7b82 */ /* 0x008ee40000000800 */
[----:B------:R-:W-:Y:S04]  /*35a0*/  STS.U16 [R21+UR62+0x1e00], R11 ;  /* 0x001e000b15007988 */ /* 0x000fe8000800043e */
[----:B------:R-:W-:Y:S01]  /*35b0*/  STS.U16 [R21+UR62+0x200], R162 ;  /* 0x000200a215007988 */ /* 0x000fe2000800043e */
[----:B------:R-:W-:-:S02]  /*35c0*/  IMAD R225, R60, 0x2c, RZ ;  /* 0x0000002c3ce17824 */ /* 0x000fc400078e02ff */
[----:B------:R-:W-:Y:S01]  /*35d0*/  IMAD R219, R66, 0x32, RZ ;  /* 0x0000003242db7824 */ /* 0x000fe200078e02ff */
[----:B------:R-:W-:Y:S01]  /*35e0*/  STS.U16 [R21+UR62+0x2200], R13 ;  /* 0x0022000d15007988 */ /* 0x000fe2000800043e */
[----:B------:R-:W-:Y:S01]  /*35f0*/  IMAD R37, R37, 0x13, RZ ;  /* 0x0000001325257824 */ /* 0x000fe200078e02ff */
[----:B------:R-:W-:Y:S01]  /*3600*/  PRMT R71, RZ, 0x7610, R71 ;  /* 0x00007610ff477816 */ /* 0x000fe20000000047 */
[----:B-1----:R-:W-:Y:S01]  /*3610*/  IMAD R223, R62, 0x2e, RZ ;  /* 0x0000002e3edf7824 */ /* 0x002fe200078e02ff */
[----:B------:R-:W-:Y:S01]  /*3620*/  STS.U16 [R21+UR62+0x2600], R15 ;  /* 0x0026000f15007988 */ /* 0x000fe2000800043e */
[----:B------:R-:W-:Y:S01]  /*3630*/  PRMT R75, RZ, 0x7610, R75 ;  /* 0x00007610ff4b7816 */ /* 0x000fe2000000004b */
[----:B------:R-:W-:Y:S01]  /*3640*/  IMAD R49, R49, 0x19, RZ ;  /* 0x0000001931317824 */ /* 0x000fe200078e02ff */
[----:B------:R-:W-:Y:S01]  /*3650*/  PRMT R2, RZ, 0x7610, R2 ;  /* 0x00007610ff027816 */ /* 0x000fe20000000002 */
[----:B------:R-:W-:Y:S01]  /*3660*/  STS.U16 [R21+UR62+0x2a00], R158 ;  /* 0x002a009e15007988 */ /* 0x000fe2000800043e */
[----:B------:R-:W-:Y:S01]  /*3670*/  IMAD R217, R68, 0x34, RZ ;  /* 0x0000003444d97824 */ /* 0x000fe200078e02ff */
[----:B------:R-:W-:Y:S01]  /*3680*/  PRMT R14, RZ, 0x7610, R14 ;  /* 0x00007610ff0e7816 */ /* 0x000fe2000000000e */
[----:B------:R-:W-:Y:S01]  /*3690*/  IMAD R45, R45, 0x17, RZ ;  /* 0x000000172d2d7824 */ /* 0x000fe200078e02ff */
[----:B------:R-:W-:Y:S01]  /*36a0*/  STS.U16 [R21+UR62+0x2e00], R160 ;  /* 0x002e00a015007988 */ /* 0x000fe2000800043e */
[----:B------:R-:W-:-:S02]  /*36b0*/  PRMT R38, RZ, 0x7610, R38 ;  /* 0x00007610ff267816 */ /* 0x000fc40000000026 */
[----:B------:R-:W-:Y:S01]  /*36c0*/  PRMT R4, RZ, 0x7610, R4 ;  /* 0x00007610ff047816 */ /* 0x000fe20000000004 */
[----:B------:R-:W-:Y:S01]  /*36d0*/  STS.U16 [R21+UR62+0x3200], R164 ;  /* 0x003200a415007988 */ /* 0x000fe2000800043e */
[----:B------:R-:W-:Y:S01]  /*36e0*/  PRMT R16, RZ, 0x7610, R16 ;  /* 0x00007610ff107816 */ /* 0x000fe20000000010 */
[----:B------:R-:W-:Y:S01]  /*36f0*/  IMAD R53, R53, 0x1b, RZ ;  /* 0x0000001b35357824 */ /* 0x000fe200078e02ff */
[----:B------:R-:W-:Y:S01]  /*3700*/  PRMT R28, RZ, 0x7610, R28 ;  /* 0x00007610ff1c7816 */ /* 0x000fe2000000001c */
[----:B------:R-:W-:Y:S01]  /*3710*/  STS.U16 [R21+UR62+0x3600], R168 ;  /* 0x003600a815007988 */ /* 0x000fe2000800043e */
[----:B------:R-:W-:Y:S01]  /*3720*/  PRMT R42, RZ, 0x7610, R42 ;  /* 0x00007610ff2a7816 */ /* 0x000fe2000000002a */
[----:B------:R-:W-:Y:S01]  /*3730*/  IMAD R213, R72, 0x38, RZ ;  /* 0x0000003848d57824 */ /* 0x000fe200078e02ff */
[----:B------:R-:W-:Y:S01]  /*3740*/  PRMT R6, RZ, 0x7610, R6 ;  /* 0x00007610ff067816 */ /* 0x000fe20000000006 */
[----:B------:R1:W-:Y:S01]  /*3750*/  STS.U16 [R21+UR62+0x3a00], R170 ;  /* 0x003a00aa15007988 */ /* 0x0003e2000800043e */
[----:B--2---:R-:W-:Y:S01]  /*3760*/  IMAD R19, R19, 0xa, RZ ;  /* 0x0000000a13137824 */ /* 0x004fe200078e02ff */
[----:B------:R-:W-:-:S02]  /*3770*/  PRMT R26, RZ, 0x7610, R26 ;  /* 0x00007610ff1a7816 */ /* 0x000fc4000000001a */
[----:B------:R-:W-:Y:S01]  /*3780*/  PRMT R18, RZ, 0x7610, R18 ;  /* 0x00007610ff127816 */ /* 0x000fe20000000012 */
[----:B------:R2:W-:Y:S01]  /*3790*/  STS.U16 [R5+UR62+0x280], R70 ;  /* 0x0002804605007988 */ /* 0x0005e2000800043e */
[----:B------:R-:W-:Y:S02]  /*37a0*/  PRMT R30, RZ, 0x7610, R30 ;  /* 0x00007610ff1e7816 */ /* 0x000fe4000000001e */
[----:B------:R-:W-:Y:S01]  /*37b0*/  PRMT R44, RZ, 0x7610, R44 ;  /* 0x00007610ff2c7816 */ /* 0x000fe2000000002c */
[----:B------:R-:W-:Y:S01]  /*37c0*/  STS.U16 [R5+UR62+0x680], R80 ;  /* 0x0006805005007988 */ /* 0x000fe2000800043e */
[----:B-1----:R-:W1:Y:S03]  /*37d0*/  LDC R21, c[0x0][0x3c4] ;  /* 0x0000f100ff157b82 */ /* 0x002e660000000800 */
[----:B------:R-:W-:Y:S04]  /*37e0*/  STS.U16 [R5+UR62+0xa80], R106 ;  /* 0x000a806a05007988 */ /* 0x000fe8000800043e */
[----:B------:R-:W-:Y:S01]  /*37f0*/  STS.U16 [R5+UR62+0x3e80], R130 ;  /* 0x003e808205007988 */ /* 0x000fe2000800043e */
[C---:B------:R-:W-:Y:S01]  /*3800*/  SHF.L.U32 R9, R127.reuse, 0x2, RZ ;  /* 0x000000027f097819 */ /* 0x040fe200000006ff */
[----:B------:R-:W-:Y:S01]  /*3810*/  IMAD R13, R127, 0x6, RZ ;  /* 0x000000067f0d7824 */ /* 0x000fe200078e02ff */
[----:B--2---:R-:W2:Y:S01]  /*3820*/  LDC R70, c[0x0][0x3c4] ;  /* 0x0000f100ff467b82 */ /* 0x004ea20000000800 */
[----:B------:R-:W-:Y:S04]  /*3830*/  STS.U16 [R5+UR62+0xe80], R174 ;  /* 0x000e80ae05007988 */ /* 0x000fe8000800043e */
        /* <DEDUP_REMOVED lines=8> */
[----:B------:R-:W-:Y:S02]  /*38c0*/  PRMT R10, RZ, 0x7610, R10 ;  /* 0x00007610ff0a7816 */ /* 0x000fe4000000000a */
[----:B------:R-:W-:Y:S01]  /*38d0*/  PRMT R22, RZ, 0x7610, R22 ;  /* 0x00007610ff167816 */ /* 0x000fe20000000016 */
[----:B------:R-:W-:Y:S01]  /*38e0*/  STS.U16 [R5+UR62+0x1e80], R186 ;  /* 0x001e80ba05007988 */ /* 0x000fe2000800043e */
[----:B------:R-:W-:Y:S01]  /*38f0*/  PRMT R34, RZ, 0x7610, R34 ;  /* 0x00007610ff227816 */ /* 0x000fe20000000022 */
[----:B0-----:R-:W-:Y:S01]  /*3900*/  IMAD R209, R76, 0x3c, RZ ;  /* 0x0000003c4cd17824 */ /* 0x001fe200078e02ff */
[----:B------:R-:W-:Y:S01]  /*3910*/  PRMT R48, RZ, 0x7610, R48 ;  /* 0x00007610ff307816 */ /* 0x000fe20000000030 */
[----:B------:R-:W-:Y:S01]  /*3920*/  STS.U16 [R5+UR62+0x2280], R190 ;  /* 0x002280be05007988 */ /* 0x000fe2000800043e */
[----:B------:R-:W-:Y:S01]  /*3930*/  PRMT R12, RZ, 0x7610, R12 ;  /* 0x00007610ff0c7816 */ /* 0x000fe2000000000c */
[----:B------:R-:W0:Y:S02]  /*3940*/  LDC.64 R142, c[0x0][0x390] ;  /* 0x0000e400ff8e7b82 */ /* 0x000e240000000a00 */
[----:B------:R-:W-:Y:S04]  /*3950*/  STS.U16 [R5+UR62+0x2680], R192 ;  /* 0x002680c005007988 */ /* 0x000fe8000800043e */
[----:B------:R-:W-:Y:S01]  /*3960*/  STS.U16 [R5+UR62+0x2a80], R194 ;  /* 0x002a80c205007988 */ /* 0x000fe2000800043e */
[----:B------:R-:W-:Y:S01]  /*3970*/  PRMT R24, RZ, 0x7610, R24 ;  /* 0x00007610ff187816 */ /* 0x000fe20000000018 */
[----:B------:R-:W4:Y:S02]  /*3980*/  LDC R52, c[0x0][0x3d8] ;  /* 0x0000f600ff347b82 */ /* 0x000f240000000800 */
[----:B------:R-:W-:Y:S04]  /*3990*/  STS.U16 [R5+UR62+0x2e80], R196 ;  /* 0x002e80c405007988 */ /* 0x000fe8000800043e */
[----:B------:R-:W-:Y:S04]  /*39a0*/  STS.U16 [R5+UR62+0x3280], R200 ;  /* 0x003280c805007988 */ /* 0x000fe8000800043e */
[----:B------:R-:W-:Y:S04]  /*39b0*/  STS.U16 [R5+UR62+0x3680], R204 ;  /* 0x003680cc05007988 */ /* 0x000fe8000800043e */
[----:B------:R1:W-:Y:S04]  /*39c0*/  STS.U16 [R5+UR62+0x3a80], R206 ;  /* 0x003a80ce05007988 */ /* 0x0003e8000800043e */
[----:B------:R-:W-:Y:S04]  /*39d0*/  STS.U16 [R7+UR62+0x300], R152 ;  /* 0x0003009807007988 */ /* 0x000fe8000800043e */
[----:B------:R-:W-:Y:S01]  /*39e0*/  STS.U16 [R7+UR62+0x700], R172 ;  /* 0x000700ac07007988 */ /* 0x000fe2000800043e */
[----:B-1----:R-:W-:-:S03]  /*39f0*/  SHF.L.U32 R5, R127, 0x1, RZ ;  /* 0x000000017f057819 */ /* 0x002fc600000006ff */
[----:B------:R-:W-:Y:S04]  /*3a00*/  STS.U16 [R7+UR62+0xb00], R156 ;  /* 0x000b009c07007988 */ /* 0x000fe8000800043e */
        /* <DEDUP_REMOVED lines=12> */
[----:B------:R1:W-:Y:S04]  /*3ad0*/  STS.U16 [R7+UR62+0x3b00], R228 ;  /* 0x003b00e407007988 */ /* 0x0003e8000800043e */
[----:B------:R-:W-:Y:S04]  /*3ae0*/  STS.U16 [R17+UR62+0x380], R184 ;  /* 0x000380b811007988 */ /* 0x000fe8000800043e */
[----:B------:R-:W-:Y:S01]  /*3af0*/  STS.U16 [R17+UR62+0x780], R198 ;  /* 0x000780c611007988 */ /* 0x000fe2000800043e */
[-C--:B------:R-:W-:Y:S01]  /*3b00*/  IADD3 R104, P5, PT, R5, R138.reuse, RZ ;  /* 0x0000008a05687210 */ /* 0x080fe20007fbe0ff */
[C---:B------:R-:W-:Y:S01]  /*3b10*/  IMAD R11, R127.reuse, 0x5, RZ ;  /* 0x000000057f0b7824 */ /* 0x040fe200078e02ff */
[----:B-1----:R-:W-:Y:S01]  /*3b20*/  LEA R7, R127, R127, 0x1 ;  /* 0x0000007f7f077211 */ /* 0x002fe200078e08ff */
        /* <DEDUP_REMOVED lines=13> */
[----:B------:R1:W-:Y:S01]  /*3c00*/  STS.U16 [R17+UR62+0x3b80], R248 ;  /* 0x003b80f811007988 */ /* 0x0003e2000800043e */
[----:B------:R-:W0:Y:S02]  /*3c10*/  FENCE.VIEW.ASYNC.T ;  /* 0x00000000000073c6 */ /* 0x000e240000000200 */
[----:B0-----:R-:W-:Y:S08]  /*3c20*/  BAR.SYNC.DEFER_BLOCKING 0x0 ;  /* 0x0000000000007b1d */ /* 0x001ff00000010000 */
[----:B-1----:R-:W0:Y:S01]  /*3c30*/  LDC R17, c[0x0][0x3c4] ;  /* 0x0000f100ff117b82 */ /* 0x002e220000000800 */
[----:B------:R-:W-:Y:S01]  /*3c40*/  LEA.HI.X.SX32 R105, R79, R139, 0x1, P5 ;  /* 0x0000008b4f697211 */ /* 0x000fe200028f0eff */
[----:B------:R-:W-:Y:S01]  /*3c50*/  IMAD R15, R127, 0x7, RZ ;  /* 0x000000077f0f7824 */ /* 0x000fe200078e02ff */
[----:B------:R-:W-:-:S02]  /*3c60*/  IADD3 R92, P5, PT, R19, R138, RZ ;  /* 0x0000008a135c7210 */ /* 0x000fc40007fbe0ff */
[-C--:B------:R-:W-:Y:S02]  /*3c70*/  LEA.HI.X.SX32 R95, R9, R139.reuse, 0x1, P4 ;  /* 0x0000008b095f7211 */ /* 0x080fe400020f0eff */
[----:B------:R-:W-:Y:S02]  /*3c80*/  SHF.L.U32 R127, R127, 0x3, RZ ;  /* 0x000000037f7f7819 */ /* 0x000fe400000006ff */
[-C--:B------:R-:W-:Y:S02]  /*3c90*/  LEA R110, P4, R85, R138.reuse, 0x4 ;  /* 0x0000008a556e7211 */ /* 0x080fe400078820ff */
[-C--:B------:R-:W-:Y:S02]  /*3ca0*/  IADD3 R96, P3, PT, R13, R138.reuse, RZ ;  /* 0x0000008a0d607210 */ /* 0x080fe40007f7e0ff */
[----:B------:R-:W-:Y:S02]  /*3cb0*/  LEA.HI.X.SX32 R109, R5, R139, 0x1, P2 ;  /* 0x0000008b056d7211 */ /* 0x000fe400010f0eff */
[----:B------:R-:W-:-:S02]  /*3cc0*/  IADD3 R90, P2, PT, R23, R138, RZ ;  /* 0x0000008a175a7210 */ /* 0x000fc40007f5e0ff */
[-C--:B------:R-:W-:Y:S01]  /*3cd0*/  LEA.HI.X.SX32 R93, R11, R139.reuse, 0x1, P5 ;  /* 0x0000008b0b5d7211 */ /* 0x080fe200028f0eff */
[----:B------:R-:W1:Y:S02]  /*3ce0*/  FENCE.VIEW.ASYNC.S ;  /* 0x00000000000073c6 */ /* 0x000e640000000000 */
[----:B-1----:R1:W1:Y:S01]  /*3cf0*/  @!UP2 SYNCS.EXCH.64 URZ, [UR62+0xe000], UR4 ;  /* 0x00e000043effa5b2 */ /* 0x0022620008000100 */
[-C--:B------:R-:W-:Y:S01]  /*3d00*/  IADD3 R250, P5, PT, R35, R138.reuse, RZ ;  /* 0x0000008a23fa7210 */ /* 0x080fe20007fbe0ff */
[----:B-1----:R-:W-:Y:S01]  /*3d10*/  BAR.SYNC.DEFER_BLOCKING 0x0 ;  /* 0x0000000000007b1d */ /* 0x002fe20000010000 */
[----:B------:R-:W-:Y:S02]  /*3d20*/  LEA.HI.X.SX32 R111, R127, R139, 0x1, P4 ;  /* 0x0000008b7f6f7211 */ /* 0x000fe400020f0eff */
[----:B------:R-:W-:Y:S02]  /*3d30*/  IADD3 R244, P4, PT, R47, R138, RZ ;  /* 0x0000008a2ff47210 */ /* 0x000fe40007f9e0ff */
[----:B0-----:R-:W-:-:S02]  /*3d40*/  LEA R17, R17, R17, 0x3 ;  /* 0x0000001111117211 */ /* 0x001fc400078e18ff */
[-C--:B------:R-:W-:Y:S02]  /*3d50*/  LEA.HI.X.SX32 R97, R7, R139.reuse, 0x1, P3 ;  /* 0x0000008b07617211 */ /* 0x080fe400018f0eff */
[-C--:B------:R-:W-:Y:S01]  /*3d60*/  IADD3 R88, P3, PT, R27, R138.reuse, RZ ;  /* 0x0000008a1b587210 */ /* 0x080fe20007f7e0ff */
[----:B------:R-:W-:Y:S01]  /*3d70*/  IMAD R21, R21, 0xb, RZ ;  /* 0x0000000b15157824 */ /* 0x000fe200078e02ff */
[-C--:B------:R-:W-:Y:S01]  /*3d80*/  LEA.HI.X.SX32 R91, R13, R139.reuse, 0x1, P2 ;  /* 0x0000008b0d5b7211 */ /* 0x080fe200010f0eff */
[----:B--2---:R-:W-:Y:S01]  /*3d90*/  IMAD R215, R70, 0x36, RZ ;  /* 0x0000003646d77824 */ /* 0x004fe200078e02ff */
[-C--:B------:R-:W-:Y:S01]  /*3da0*/  IADD3 R248, P2, PT, R39, R138.reuse, RZ ;  /* 0x0000008a27f87210 */ /* 0x080fe20007f5e0ff */
[----:B---3--:R-:W-:Y:S01]  /*3db0*/  IMAD R211, R74, 0x3a, RZ ;  /* 0x0000003a4ad37824 */ /* 0x008fe200078e02ff */
[----:B------:R-:W-:Y:S01]  /*3dc0*/  LEA.HI.X.SX32 R251, R17, R139, 0x1, P5 ;  /* 0x0000008b11fb7211 */ /* 0x000fe200028f0eff */
[----:B------:R-:W0:Y:S01]  /*3dd0*/  LDCU UR4, c[0x0][0x3d0] ;  /* 0x00007a00ff0477ac */ /* 0x000e220008000800 */
[----:B------:R-:W-:-:S02]  /*3de0*/  IADD3 R242, P5, PT, R51, R138, RZ ;  /* 0x0000008a33f27210 */ /* 0x000fc40007fbe0ff */
[-C--:B------:R-:W-:Y:S02]  /*3df0*/  LEA.HI.X.SX32 R245, R23, R139.reuse, 0x1, P4 ;  /* 0x0000008b17f57211 */ /* 0x080fe400020f0eff */
[-C--:B------:R-:W-:Y:S02]  /*3e00*/  LEA R236, P4, R237, R138.reuse, 0x5 ;  /* 0x0000008aedec7211 */ /* 0x080fe400078828ff */
[-C--:B------:R-:W-:Y:S01]  /*3e10*/  LEA.HI.X.SX32 R89, R15, R139.reuse, 0x1, P3 ;  /* 0x0000008b0f597211 */ /* 0x080fe200018f0eff */
[----:B------:R-:W2:Y:S01]  /*3e20*/  @P0 LDG.E.U16 R63, desc[UR10][R138.64] ;  /* 0x0000000a8a3f0981 */ /* 0x000ea2000c1e1500 */
[-C--:B------:R-:W-:Y:S02]  /*3e30*/  IADD3 R246, P3, PT, R43, R138.reuse, RZ ;  /* 0x0000008a2bf67210 */ /* 0x080fe40007f7e0ff */
[----:B------:R-:W-:Y:S01]  /*3e40*/  LEA.HI.X.SX32 R249, R19, R139, 0x1, P2 ;  /* 0x0000008b13f97211 */ /* 0x000fe200010f0eff */
[----:B------:R-:W3:Y:S01]  /*3e50*/  @P0 LDG.E.U16 R67, desc[UR10][R110.64] ;  /* 0x0000000a6e430981 */ /* 0x000ee2000c1e1500 */
[----:B------:R-:W-:-:S02]  /*3e60*/  IADD3 R240, P2, PT, R55, R138, RZ ;  /* 0x0000008a37f07210 */ /* 0x000fc40007f5e0ff */
[----:B------:R-:W-:Y:S01]  /*3e70*/  PRMT R36, RZ, 0x7610, R36 ;  /* 0x00007610ff247816 */ /* 0x000fe20000000024 */
[----:B------:R-:W4:Y:S01]  /*3e80*/  @P0 LDG.E.U16 R2, desc[UR10][R104.64] ;  /* 0x0000000a68020981 */ /* 0x000f22000c1e1500 */
[-C--:B------:R-:W-:Y:S02]  /*3e90*/  LEA.HI.X.SX32 R243, R25, R139.reuse, 0x1, P5 ;  /* 0x0000008b19f37211 */ /* 0x080fe400028f0eff */
[----:B------:R-:W-:Y:S01]  /*3ea0*/  PRMT R50, RZ, 0x7610, R50 ;  /* 0x00007610ff327816 */ /* 0x000fe20000000032 */
[----:B------:R-:W4:Y:S01]  /*3eb0*/  @P0 LDG.E.U16 R14, desc[UR10][R250.64] ;  /* 0x0000000afa0e0981 */ /* 0x000f22000c1e1500 */
[----:B------:R-:W-:Y:S02]  /*3ec0*/  IADD3 R234, P5, PT, R235, R138, RZ ;  /* 0x0000008aebea7210 */ /* 0x000fe40007fbe0ff */
[----:B------:R-:W-:Y:S01]  /*3ed0*/  MOV R207, UR69 ;  /* 0x0000004500cf7c02 */ /* 0x000fe20008000f00 */
[----:B------:R-:W4:Y:S01]  /*3ee0*/  @P0 LDG.E.U16 R4, desc[UR10][R108.64] ;  /* 0x0000000a6c040981 */ /* 0x000f22000c1e1500 */
[----:B------:R-:W-:-:S02]  /*3ef0*/  LEA.HI.X.SX32 R237, R31, R139, 0x1, P4 ;  /* 0x0000008b1fed7211 */ /* 0x000fc400020f0eff */
[----:B------:R-:W-:Y:S01]  /*3f00*/  LEA R61, R61, -R61, 0x5 ;  /* 0x8000003d3d3d7211 */ /* 0x000fe200078e28ff */
[----:B------:R-:W4:Y:S01]  /*3f10*/  @P0 LDG.E.U16 R16, desc[UR10][R248.64] ;  /* 0x0000000af8100981 */ /* 0x000f22000c1e1500 */
[-C--:B------:R-:W-:Y:S01]  /*3f20*/  IADD3 R228, P4, PT, R229, R138.reuse, RZ ;  /* 0x0000008ae5e47210 */ /* 0x080fe20007f9e0ff */
[----:B------:R-:W-:Y:S01]  /*3f30*/  IMAD R207, R207, 0x3e, RZ ;  /* 0x0000003ecfcf7824 */ /* 0x000fe200078e02ff */
[-C--:B------:R-:W-:Y:S01]  /*3f40*/  LEA.HI.X.SX32 R247, R21, R139.reuse, 0x1, P3 ;  /* 0x0000008b15f77211 */ /* 0x080fe200018f0eff */
[----:B------:R-:W4:Y:S01]  /*3f50*/  @P0 LDG.E.U16 R71, desc[UR10][R236.64] ;  /* 0x0000000aec470981 */ /* 0x000f22000c1e1500 */
[----:B------:R-:W-:Y:S02]  /*3f60*/  IADD3 R238, P3, PT, R59, R138, RZ ;  /* 0x0000008a3bee7210 */ /* 0x000fe40007f7e0ff */
[----:B------:R-:W-:Y:S01]  /*3f70*/  PRMT R65, RZ, 0x7610, R65 ;  /* 0x00007610ff417816 */ /* 0x000fe20000000041 */
[----:B------:R-:W4:Y:S01]  /*3f80*/  @P0 LDG.E.U16 R6, desc[UR10][R96.64] ;  /* 0x0000000a60060981 */ /* 0x000f22000c1e1500 */
[----:B------:R-:W-:-:S02]  /*3f90*/  LEA.HI.X.SX32 R241, R27, R139, 0x1, P2 ;  /* 0x0000008b1bf17211 */ /* 0x000fc400010f0eff */
[----:B------:R-:W-:Y:S01]  /*3fa0*/  PRMT R69, RZ, 0x7610, R69 ;  /* 0x00007610ff457816 */ /* 0x000fe20000000045 */
[----:B------:R-:W4:Y:S01]  /*3fb0*/  @P0 LDG.E.U16 R18, desc[UR10][R246.64] ;  /* 0x0000000af6120981 */ /* 0x000f22000c1e1500 */
[-C--:B------:R-:W-:Y:S02]  /*3fc0*/  IADD3 R232, P2, PT, R233, R138.reuse, RZ ;  /* 0x0000008ae9e87210 */ /* 0x080fe40007f5e0ff */
[----:B------:R-:W-:Y:S01]  /*3fd0*/  PRMT R73, RZ, 0x7610, R73 ;  /* 0x00007610ff497816 */ /* 0x000fe20000000049 */
[----:B------:R-:W4:Y:S01]  /*3fe0*/  @P0 LDG.E.U16 R8, desc[UR10][R94.64] ;  /* 0x0000000a5e080981 */ /* 0x000f22000c1e1500 */
[----:B------:R-:W-:Y:S02]  /*3ff0*/  LEA.HI.X.SX32 R235, R33, R139, 0x1, P5 ;  /* 0x0000008b21eb7211 */ /* 0x000fe400028f0eff */
[----:B------:R-:W-:Y:S01]  /*4000*/  PRMT R77, RZ, 0x7610, R77 ;  /* 0x00007610ff4d7816 */ /* 0x000fe2000000004d */
[----:B------:R-:W4:Y:S01]  /*4010*/  @P0 LDG.E.U16 R20, desc[UR10][R244.64] ;  /* 0x0000000af4140981 */ /* 0x000f22000c1e1500 */
[----:B------:R-:W-:-:S03]  /*4020*/  IADD3 R226, P5, PT, R227, R138, RZ ;  /* 0x0000008ae3e27210 */ /* 0x000fc60007fbe0ff */
[----:B------:R-:W4:Y:S01]  /*4030*/  @P0 LDG.E.U16 R10, desc[UR10][R92.64] ;  /* 0x0000000a5c0a0981 */ /* 0x000f22000c1e1500 */
[----:B------:R-:W-:-:S03]  /*4040*/  LEA.HI.X.SX32 R229, R39, R139, 0x1, P4 ;  /* 0x0000008b27e57211 */ /* 0x000fc600020f0eff */
[----:B------:R-:W4:Y:S01]  /*4050*/  @P0 LDG.E.U16 R12, desc[UR10][R90.64] ;  /* 0x0000000a5a0c0981 */ /* 0x000f22000c1e1500 */
[----:B------:R-:W-:Y:S01]  /*4060*/  IADD3 R220, P4, PT, R221, R138, RZ ;  /* 0x0000008adddc7210 */ /* 0x000fe20007f9e0ff */
[----:B------:R-:W-:-:S04]  /*4070*/  @!UP1 UIADD3 UR12, UPT, UPT, -UR6, 0x100000, URZ ;  /* 0x00100000060c9890 */ /* 0x000fc8000fffe1ff */
[----:B------:R-:W-:Y:S02]  /*4080*/  @!UP1 USHF.L.U32 UR13, UR12, 0xb, URZ ;  /* 0x0000000b0c0d9899 */ /* 0x000fe400080006ff */
[----:B------:R-:W-:Y:S01]  /*4090*/  @!UP1 USHF.L.U32 UR12, UR12, 0x1, URZ ;  /* 0x000000010c0c9899 */ /* 0x000fe200080006ff */
[----:B------:R-:W4:Y:S01]  /*40a0*/  @P0 LDG.E.U16 R26, desc[UR10][R234.64] ;  /* 0x0000000aea1a0981 */ /* 0x000f22000c1e1500 */
[-C--:B------:R-:W-:Y:S02]  /*40b0*/  LEA.HI.X.SX32 R239, R29, R139.reuse, 0x1, P3 ;  /* 0x0000008b1def7211 */ /* 0x080fe400018f0eff */
[----:B------:R-:W-:Y:S01]  /*40c0*/  LOP3.LUT R0, R87, 0x1f, RZ, 0xc0, !PT ;  /* 0x0000001f57007812 */ /* 0x000fe200078ec0ff */
[----:B------:R-:W4:Y:S01]  /*40d0*/  @P0 LDG.E.U16 R32, desc[UR10][R228.64] ;  /* 0x0000000ae4200981 */ /* 0x000f22000c1e1500 */
[-C--:B------:R-:W-:Y:S01]  /*40e0*/  IADD3 R230, P3, PT, R231, R138.reuse, RZ ;  /* 0x0000008ae7e67210 */ /* 0x080fe20007f7e0ff */
[----:B0-----:R-:W-:Y:S01]  /*40f0*/  UIMAD UR4, UR9, UR4, URZ ;  /* 0x00000004090472a4 */ /* 0x001fe2000f8e02ff */
[----:B------:R-:W-:Y:S01]  /*4100*/  LEA.HI.X.SX32 R233, R35, R139, 0x1, P2 ;  /* 0x0000008b23e97211 */ /* 0x000fe200010f0eff */
[----:B------:R-:W4:Y:S01]  /*4110*/  @P0 LDG.E.U16 R22, desc[UR10][R242.64] ;  /* 0x0000000af2160981 */ /* 0x000f22000c1e1500 */
[----:B------:R-:W-:-:S02]  /*4120*/  IADD3 R224, P2, PT, R225, R138, RZ ;  /* 0x0000008ae1e07210 */ /* 0x000fc40007f5e0ff */
[----:B------:R-:W-:Y:S01]  /*4130*/  LEA R136, R3, R40, 0x6 ;  /* 0x0000002803887211 */ /* 0x000fe200078e30ff */
[----:B------:R-:W4:Y:S01]  /*4140*/  @P0 LDG.E.U16 R28, desc[UR10][R232.64] ;  /* 0x0000000ae81c0981 */ /* 0x000f22000c1e1500 */
[-C--:B------:R-:W-:Y:S01]  /*4150*/  LEA.HI.X.SX32 R227, R41, R139.reuse, 0x1, P5 ;  /* 0x0000008b29e37211 */ /* 0x080fe200028f0eff */
[----:B------:R-:W-:Y:S01]  /*4160*/  VOTEU.ALL UP2, P6 ;  /* 0x0000000000ff7886 */ /* 0x000fe20003040000 */
[-C--:B------:R-:W-:Y:S01]  /*4170*/  IADD3 R218, P5, PT, R219, R138.reuse, RZ ;  /* 0x0000008adbda7210 */ /* 0x080fe20007fbe0ff */
[----:B------:R-:W4:Y:S01]  /*4180*/  @P0 LDG.E.U16 R24, desc[UR10][R240.64] ;  /* 0x0000000af0180981 */ /* 0x000f22000c1e1500 */
[-C--:B------:R-:W-:Y:S01]  /*4190*/  LEA.HI.X.SX32 R221, R47, R139.reuse, 0x1, P4 ;  /* 0x0000008b2fdd7211 */ /* 0x080fe200020f0eff */
[----:B------:R-:W0:Y:S01]  /*41a0*/  LDC R19, c[0x0][0x3d8] ;  /* 0x0000f600ff137b82 */ /* 0x000e220000000800 */
[----:B------:R-:W-:Y:S01]  /*41b0*/  LEA.HI.X.SX32 R231, R37, R139, 0x1, P3 ;  /* 0x0000008b25e77211 */ /* 0x000fe200018f0eff */
[----:B------:R-:W4:Y:S01]  /*41c0*/  @P0 LDG.E.U16 R34, desc[UR10][R226.64] ;  /* 0x0000000ae2220981 */ /* 0x000f22000c1e1500 */
[----:B------:R-:W-:-:S02]  /*41d0*/  IADD3 R222, P3, PT, R223, R138, RZ ;  /* 0x0000008adfde7210 */ /* 0x000fc40007f7e0ff */
[-C--:B------:R-:W-:Y:S01]  /*41e0*/  LEA.HI.X.SX32 R225, R43, R139.reuse, 0x1, P2 ;  /* 0x0000008b2be17211 */ /* 0x080fe200010f0eff */
[----:B------:R-:W4:Y:S01]  /*41f0*/  @P0 LDG.E.U16 R75, desc[UR10][R220.64] ;  /* 0x0000000adc4b0981 */ /* 0x000f22000c1e1500 */
[-C--:B------:R-:W-:Y:S01]  /*4200*/  IADD3 R216, P2, PT, R217, R138.reuse, RZ ;  /* 0x0000008ad9d87210 */ /* 0x080fe20007f5e0ff */
[----:B------:R-:W1:Y:S01]  /*4210*/  LDC R25, c[0x0][0x3d8] ;  /* 0x0000f600ff197b82 */ /* 0x000e620000000800 */
[-C--:B------:R-:W-:Y:S01]  /*4220*/  LEA.HI.X.SX32 R219, R49, R139.reuse, 0x1, P5 ;  /* 0x0000008b31db7211 */ /* 0x080fe200028f0eff */
[----:B------:R-:W4:Y:S01]  /*4230*/  @P0 LDG.E.U16 R30, desc[UR10][R230.64] ;  /* 0x0000000ae61e0981 */ /* 0x000f22000c1e1500 */
[-C--:B------:R-:W-:Y:S02]  /*4240*/  LEA.HI.X.SX32 R223, R45, R139.reuse, 0x1, P3 ;  /* 0x0000008b2ddf7211 */ /* 0x080fe400018f0eff */
[-C--:B------:R-:W-:Y:S01]  /*4250*/  IADD3 R214, P3, PT, R215, R138.reuse, RZ ;  /* 0x0000008ad7d67210 */ /* 0x080fe20007f7e0ff */
[----:B------:R-:W4:Y:S01]  /*4260*/  @P0 LDG.E.U16 R38, desc[UR10][R218.64] ;  /* 0x0000000ada260981 */ /* 0x000f22000c1e1500 */
[-C--:B------:R-:W-:Y:S01]  /*4270*/  LEA.HI.X.SX32 R217, R51, R139.reuse, 0x1, P2 ;  /* 0x0000008b33d97211 */ /* 0x080fe200010f0eff */
[----:B------:R-:W0:Y:S01]  /*4280*/  LDC R27, c[0x0][0x3d8] ;  /* 0x0000f600ff1b7b82 */ /* 0x000e220000000800 */
[----:B------:R-:W-:Y:S01]  /*4290*/  IADD3 R212, P4, PT, R213, R138, RZ ;  /* 0x0000008ad5d47210 */ /* 0x000fe20007f9e0ff */
[----:B------:R-:W4:Y:S01]  /*42a0*/  @P0 LDG.E.U16 R36, desc[UR10][R224.64] ;  /* 0x0000000ae0240981 */ /* 0x000f22000c1e1500 */
[----:B------:R-:W-:-:S02]  /*42b0*/  LEA.HI.X.SX32 R215, R53, R139, 0x1, P3 ;  /* 0x0000008b35d77211 */ /* 0x000fc400018f0eff */
[-C--:B------:R-:W-:Y:S01]  /*42c0*/  IADD3 R210, P5, PT, R211, R138.reuse, RZ ;  /* 0x0000008ad3d27210 */ /* 0x080fe20007fbe0ff */
[----:B------:R-:W4:Y:S01]  /*42d0*/  @P0 LDG.E.U16 R42, desc[UR10][R216.64] ;  /* 0x0000000ad82a0981 */ /* 0x000f22000c1e1500 */
[-C--:B------:R-:W-:Y:S02]  /*42e0*/  LEA.HI.X.SX32 R213, R55, R139.reuse, 0x1, P4 ;  /* 0x0000008b37d57211 */ /* 0x080fe400020f0eff */
[----:B------:R-:W-:Y:S01]  /*42f0*/  IADD3 R206, P1, PT, R207, R138, RZ ;  /* 0x0000008acfce7210 */ /* 0x000fe20007f3e0ff */
[----:B------:R-:W4:Y:S01]  /*4300*/  @P0 LDG.E.U16 R44, desc[UR10][R214.64] ;  /* 0x0000000ad62c0981 */ /* 0x000f22000c1e1500 */
[----:B------:R-:W-:-:S03]  /*4310*/  LEA.HI.X.SX32 R211, R57, R139, 0x1, P5 ;  /* 0x0000008b39d37211 */ /* 0x000fc600028f0eff */
[----:B------:R-:W4:Y:S01]  /*4320*/  @P0 LDG.E.U16 R65, desc[UR10][R88.64] ;  /* 0x0000000a58410981 */ /* 0x000f22000c1e1500 */
[----:B------:R-:W-:-:S03]  /*4330*/  IADD3 R208, P2, PT, R209, R138, RZ ;  /* 0x0000008ad1d07210 */ /* 0x000fc60007f5e0ff */
[----:B------:R-:W4:Y:S01]  /*4340*/  @P0 LDG.E.U16 R69, desc[UR10][R238.64] ;  /* 0x0000000aee450981 */ /* 0x000f22000c1e1500 */
[-C--:B------:R-:W-:Y:S01]  /*4350*/  LEA.HI.X.SX32 R209, R59, R139.reuse, 0x1, P2 ;  /* 0x0000008b3bd17211 */ /* 0x080fe200010f0eff */
[----:B------:R-:W-:Y:S01]  /*4360*/  IMAD R0, R0, UR68, RZ ;  /* 0x0000004400007c24 */ /* 0x000fe2000f8e02ff */
[----:B------:R-:W-:Y:S01]  /*4370*/  LEA.HI.X.SX32 R207, R61, R139, 0x1, P1 ;  /* 0x0000008b3dcf7211 */ /* 0x000fe200008f0eff */
[----:B------:R-:W4:Y:S01]  /*4380*/  @P0 LDG.E.U16 R46, desc[UR10][R212.64] ;  /* 0x0000000ad42e0981 */ /* 0x000f22000c1e1500 */
[----:B------:R-:W-:Y:S01]  /*4390*/  LOP3.LUT R9, R136, 0x10, RZ, 0x3c, !PT ;  /* 0x0000001088097812 */ /* 0x000fe200078e3cff */
[----:B------:R-:W-:Y:S01]  /*43a0*/  USHF.L.U32 UR7, UR4, 0x1, URZ ;  /* 0x0000000104077899 */ /* 0x000fe200080006ff */
[----:B------:R0:W0:Y:S01]  /*43b0*/  @!UP2 SYNCS.EXCH.64 URZ, [UR62+0xe008], UR12 ;  /* 0x00e0080c3effa5b2 */ /* 0x0000220008000100 */
[----:B------:R-:W4:Y:S04]  /*43c0*/  @P0 LDG.E.U16 R48, desc[UR10][R210.64] ;  /* 0x0000000ad2300981 */ /* 0x000f28000c1e1500 */
[----:B------:R-:W4:Y:S04]  /*43d0*/  @P0 LDG.E.U16 R50, desc[UR10][R208.64] ;  /* 0x0000000ad0320981 */ /* 0x000f28000c1e1500 */
[----:B------:R-:W4:Y:S04]  /*43e0*/  @P0 LDG.E.U16 R73, desc[UR10][R222.64] ;  /* 0x0000000ade490981 */ /* 0x000f28000c1e1500 */
[----:B------:R-:W4:Y:S01]  /*43f0*/  @P0 LDG.E.U16 R77, desc[UR10][R206.64] ;  /* 0x0000000ace4d0981 */ /* 0x000f22000c1e1500 */
[----:B------:R-:W-:-:S02]  /*4400*/  SHF.L.U32 R5, R0, 0x1, RZ ;  /* 0x0000000100057819 */ /* 0x000fc400000006ff */
[C---:B------:R-:W-:Y:S01]  /*4410*/  LOP3.LUT R7, R136.reuse, 0x20, RZ, 0x3c, !PT ;  /* 0x0000002088077812 */ /* 0x040fe200078e3cff */
[----:B------:R-:W-:Y:S01]  /*4420*/  STL.64 [R1+0x38], R104 ;  /* 0x0000386801007387 */ /* 0x000fe20000100a00 */
[----:B------:R-:W-:Y:S01]  /*4430*/  IADD3 R142, P1, P2, R5, UR7, R142 ;  /* 0x00000007058e7c10 */ /* 0x000fe2000fa3e08e */
[----:B------:R-:W2:Y:S01]  /*4440*/  LDC R49, c[0x0][0x3d8] ;  /* 0x0000f600ff317b82 */ /* 0x000ea20000000800 */
[----:B------:R-:W-:Y:S01]  /*4450*/  LOP3.LUT R5, R136, 0x30, RZ, 0x3c, !PT ;  /* 0x0000003088057812 */ /* 0x000fe200078e3cff */
[----:B------:R-:W-:Y:S01]  /*4460*/  UIMAD.WIDE UR4, UR4, 0x2, URZ ;  /* 0x00000002040478a5 */ /* 0x000fe2000f8e02ff */
[----:B------:R-:W-:Y:S01]  /*4470*/  IMAD.HI R0, R0, 0x2, RZ ;  /* 0x0000000200007827 */ /* 0x000fe200078e02ff */
[----:B------:R-:W-:Y:S09]  /*4480*/  STL.64 [R1+0x30], R108 ;  /* 0x0000306c01007387 */ /* 0x000ff20000100a00 */
[----:B------:R-:W0:Y:S01]  /*4490*/  LDCU UR4, c[0x0][0x3d8] ;  /* 0x00007b00ff0477ac */ /* 0x000e220008000800 */
[----:B------:R-:W-:Y:S01]  /*44a0*/  IADD3.X R0, PT, PT, R0, UR5, R143, P1, P2 ;  /* 0x0000000500007c10 */ /* 0x000fe20008fe448f */
[----:B------:R-:W-:Y:S01]  /*44b0*/  STL.64 [R1+0x28], R96 ;  /* 0x0000286001007387 */ /* 0x000fe20000100a00 */
[----:B------:R-:W-:-:S03]  /*44c0*/  UIADD3 UR5, UPT, UPT, UR14, 0x3c, URZ ;  /* 0x0000003c0e057890 */ /* 0x000fc6000fffe0ff */
[----:B------:R-:W-:Y:S03]  /*44d0*/  STL.64 [R1+0x20], R94 ;  /* 0x0000205e01007387 */ /* 0x000fe60000100a00 */
[----:B-1----:R-:W-:Y:S01]  /*44e0*/  IMAD R25, R25, UR5, RZ ;  /* 0x0000000519197c24 */ /* 0x002fe2000f8e02ff */
[----:B------:R-:W-:Y:S04]  /*44f0*/  STL.64 [R1+0x18], R92 ;  /* 0x0000185c01007387 */ /* 0x000fe80000100a00 */
[C---:B------:R-:W-:Y:S01]  /*4500*/  LEA R174, P4, R25.reuse, R142, 0x1 ;  /* 0x0000008e19ae7211 */ /* 0x040fe200078808ff */
[----:B------:R-:W-:Y:S03]  /*4510*/  STL.64 [R1+0x10], R90 ;  /* 0x0000105a01007387 */ /* 0x000fe60000100a00 */
[----:B------:R-:W-:Y:S01]  /*4520*/  LEA.HI.X.SX32 R175, R25, R0, 0x1, P4 ;  /* 0x0000000019af7211 */ /* 0x000fe200020f0eff */
[----:B------:R-:W-:Y:S04]  /*4530*/  STL.64 [R1+0x8], R88 ;  /* 0x0000085801007387 */ /* 0x000fe80000100a00 */
[----:B------:R-:W-:Y:S01]  /*4540*/  STL.64 [R1], R110 ;  /* 0x0000006e01007387 */ /* 0x000fe20000100a00 */
[----:B------:R-:W-:-:S02]  /*4550*/  UIADD3 UR8, UPT, UPT, UR14, 0x5c, URZ ;  /* 0x0000005c0e087890 */ /* 0x000fc4000fffe0ff */
[----:B------:R-:W-:Y:S02]  /*4560*/  ISETP.EQ.U32.AND P1, PT, RZ, UR14, P0 ;  /* 0x0000000eff007c0c */ /* 0x000fe40008722070 */
[C---:B------:R-:W-:Y:S01]  /*4570*/  LOP3.LUT R252, R136.reuse, 0x70, RZ, 0x3c, !PT ;  /* 0x0000007088fc7812 */ /* 0x040fe200078e3cff */
[----:B0-----:R-:W-:Y:S01]  /*4580*/  UIADD3 UR12, UPT, UPT, UR14, 0x7c, URZ ;  /* 0x0000007c0e0c7890 */ /* 0x001fe2000fffe0ff */
[----:B------:R-:W-:Y:S01]  /*4590*/  IMAD R27, R27, UR8, RZ ;  /* 0x000000081b1b7c24 */ /* 0x000fe2000f8e02ff */
[----:B------:R-:W-:Y:S01]  /*45a0*/  VOTEU.ALL UP2, P6 ;  /* 0x0000000000ff7886 */ /* 0x000fe20003040000 */
[----:B--2---:R-:W-:Y:S04]  /*45b0*/  STS.U16 [R136+UR62+0x8000], R63 ;  /* 0x0080003f88007988 */ /* 0x004fe8000800043e */
[----:B---3--:R-:W-:Y:S04]  /*45c0*/  STS.U16 [R136+UR62+0x8400], R67 ;  /* 0x0084004388007988 */ /* 0x008fe8000800043e */
[----:B----4-:R-:W-:Y:S04]  /*45d0*/  STS.U16 [R136+UR62+0x8800], R71 ;  /* 0x0088004788007988 */ /* 0x010fe8000800043e */
[----:B------:R-:W-:Y:S04]  /*45e0*/  STS.U16 [R136+UR62+0x8c00], R75 ;  /* 0x008c004b88007988 */ /* 0x000fe8000800043e */
[----:B------:R0:W-:Y:S04]  /*45f0*/  STS.U16 [R9+UR62+0x8080], R2 ;  /* 0x0080800209007988 */ /* 0x0001e8000800043e */
[----:B------:R1:W-:Y:S04]  /*4600*/  STS.U16 [R9+UR62+0x8480], R14 ;  /* 0x0084800e09007988 */ /* 0x0003e8000800043e */
[----:B------:R2:W-:Y:S04]  /*4610*/  STS.U16 [R9+UR62+0x8880], R26 ;  /* 0x0088801a09007988 */ /* 0x0005e8000800043e */
[----:B------:R-:W-:Y:S01]  /*4620*/  STS.U16 [R9+UR62+0x8c80], R38 ;  /* 0x008c802609007988 */ /* 0x000fe2000800043e */
[C---:B0-----:R-:W-:Y:S01]  /*4630*/  LOP3.LUT R2, R136.reuse, 0x40, RZ, 0x3c, !PT ;  /* 0x0000004088027812 */ /* 0x041fe200078e3cff */
[----:B-1----:R-:W0:Y:S02]  /*4640*/  LDC R14, c[0x0][0x3d8] ;  /* 0x0000f600ff0e7b82 */ /* 0x002e240000000800 */
[----:B------:R1:W-:Y:S04]  /*4650*/  STS.U16 [R7+UR62+0x8100], R4 ;  /* 0x0081000407007988 */ /* 0x0003e8000800043e */
[----:B------:R3:W-:Y:S02]  /*4660*/  STS.U16 [R7+UR62+0x8500], R16 ;  /* 0x0085001007007988 */ /* 0x0007e4000800043e */
[----:B--2---:R-:W2:Y:S02]  /*4670*/  LDC R26, c[0x0][0x3d8] ;  /* 0x0000f600ff1a7b82 */ /* 0x004ea40000000800 */
[----:B------:R4:W-:Y:S04]  /*4680*/  STS.U16 [R7+UR62+0x8900], R28 ;  /* 0x0089001c07007988 */ /* 0x0009e8000800043e */
[----:B------:R-:W-:Y:S01]  /*4690*/  STS.U16 [R7+UR62+0x8d00], R42 ;  /* 0x008d002a07007988 */ /* 0x000fe2000800043e */
[C---:B-1----:R-:W-:Y:S01]  /*46a0*/  LOP3.LUT R4, R136.reuse, 0x50, RZ, 0x3c, !PT ;  /* 0x0000005088047812 */ /* 0x042fe200078e3cff */
[----:B---3--:R-:W1:Y:S02]  /*46b0*/  LDC R16, c[0x0][0x3d8] ;  /* 0x0000f600ff107b82 */ /* 0x008e640000000800 */
[----:B------:R3:W-:Y:S04]  /*46c0*/  STS.U16 [R5+UR62+0x8180], R6 ;  /* 0x0081800605007988 */ /* 0x0007e8000800043e */
[----:B------:R3:W-:Y:S02]  /*46d0*/  STS.U16 [R5+UR62+0x8580], R18 ;  /* 0x0085801205007988 */ /* 0x0007e4000800043e */
[----:B----4-:R-:W4:Y:S02]  /*46e0*/  LDC R28, c[0x0][0x3d8] ;  /* 0x0000f600ff1c7b82 */ /* 0x010f240000000800 */
[----:B------:R-:W-:Y:S04]  /*46f0*/  STS.U16 [R5+UR62+0x8980], R30 ;  /* 0x0089801e05007988 */ /* 0x000fe8000800043e */
[----:B------:R-:W-:Y:S02]  /*4700*/  STS.U16 [R5+UR62+0x8d80], R44 ;  /* 0x008d802c05007988 */ /* 0x000fe4000800043e */
[----:B---3--:R-:W3:Y:S02]  /*4710*/  LDC R6, c[0x0][0x3d8] ;  /* 0x0000f600ff067b82 */ /* 0x008ee40000000800 */
[----:B------:R0:W-:Y:S04]  /*4720*/  STS.U16 [R2+UR62+0x8200], R8 ;  /* 0x0082000802007988 */ /* 0x0001e8000800043e */
[----:B------:R0:W-:Y:S02]  /*4730*/  STS.U16 [R2+UR62+0x8600], R20 ;  /* 0x0086001402007988 */ /* 0x0001e4000800043e */
[----:B------:R-:W1:Y:S02]  /*4740*/  LDC R18, c[0x0][0x3d8] ;  /* 0x0000f600ff127b82 */ /* 0x000e640000000800 */
[----:B------:R-:W-:Y:S04]  /*4750*/  STS.U16 [R2+UR62+0x8a00], R32 ;  /* 0x008a002002007988 */ /* 0x000fe8000800043e */
[----:B------:R2:W-:Y:S02]  /*4760*/  STS.U16 [R2+UR62+0x8e00], R46 ;  /* 0x008e002e02007988 */ /* 0x0005e4000800043e */
[----:B0-----:R-:W0:Y:S02]  /*4770*/  LDC R8, c[0x0][0x3d8] ;  /* 0x0000f600ff087b82 */ /* 0x001e240000000800 */
[----:B------:R2:W-:Y:S04]  /*4780*/  STS.U16 [R4+UR62+0x8280], R10 ;  /* 0x0082800a04007988 */ /* 0x0005e8000800043e */
[----:B------:R-:W-:Y:S02]  /*4790*/  STS.U16 [R4+UR62+0x8680], R22 ;  /* 0x0086801604007988 */ /* 0x000fe4000800043e */
[----:B------:R-:W0:Y:S02]  /*47a0*/  LDC R20, c[0x0][0x3d8] ;  /* 0x0000f600ff147b82 */ /* 0x000e240000000800 */
[----:B------:R-:W-:Y:S01]  /*47b0*/  STS.U16 [R4+UR62+0x8a80], R34 ;  /* 0x008a802204007988 */ /* 0x000fe2000800043e */
[----:B--2---:R-:W-:-:S03]  /*47c0*/  LOP3.LUT R2, R136, 0x60, RZ, 0x3c, !PT ;  /* 0x0000006088027812 */ /* 0x004fc600078e3cff */
[----:B------:R2:W-:Y:S02]  /*47d0*/  STS.U16 [R4+UR62+0x8e80], R48 ;  /* 0x008e803004007988 */ /* 0x0005e4000800043e */
[----:B------:R-:W0:Y:S02]  /*47e0*/  LDC R10, c[0x0][0x3d8] ;  /* 0x0000f600ff0a7b82 */ /* 0x000e240000000800 */
[----:B------:R3:W-:Y:S06]  /*47f0*/  STS.U16 [R2+UR62+0x8300], R12 ;  /* 0x0083000c02007988 */ /* 0x0007ec000800043e */
[----:B--2---:R-:W2:Y:S01]  /*4800*/  LDC R4, c[0x0][0x3d8] ;  /* 0x0000f600ff047b82 */ /* 0x004ea20000000800 */
[----:B------:R-:W-:Y:S04]  /*4810*/  STS.U16 [R2+UR62+0x8700], R24 ;  /* 0x0087001802007988 */ /* 0x000fe8000800043e */
[----:B------:R-:W-:Y:S03]  /*4820*/  STS.U16 [R2+UR62+0x8b00], R36 ;  /* 0x008b002402007988 */ /* 0x000fe6000800043e */
[----:B---3--:R-:W3:Y:S01]  /*4830*/  LDC R12, c[0x0][0x3d8] ;  /* 0x0000f600ff0c7b82 */ /* 0x008ee20000000800 */
[----:B------:R1:W-:Y:S07]  /*4840*/  STS.U16 [R2+UR62+0x8f00], R50 ;  /* 0x008f003202007988 */ /* 0x0003ee000800043e */
[----:B------:R-:W3:Y:S01]  /*4850*/  LDC R22, c[0x0][0x3d8] ;  /* 0x0000f600ff167b82 */ /* 0x000ee20000000800 */
[----:B-1----:R-:W-:-:S04]  /*4860*/  SHF.R.U32.HI R2, RZ, 0x5, R87 ;  /* 0x00000005ff027819 */ /* 0x002fc80000011657 */
[----:B------:R-:W-:-:S03]  /*4870*/  SGXT.U32 R2, R2, 0x2 ;  /* 0x000000020202781a */ /* 0x000fc60000000000 */
[----:B------:R-:W1:Y:S02]  /*4880*/  LDC R24, c[0x0][0x3d8] ;  /* 0x0000f600ff187b82 */ /* 0x000e640000000800 */
[----:B------:R-:W-:-:S06]  /*4890*/  IMAD R5, R2, UR4, RZ ;  /* 0x0000000402057c24 */ /* 0x000fcc000f8e02ff */
[----:B------:R-:W1:Y:S01]  /*48a0*/  LDC R30, c[0x0][0x3d8] ;  /* 0x0000f600ff1e7b82 */ /* 0x000e620000000800 */
[----:B--2---:R-:W-:-:S04]  /*48b0*/  LEA R7, R4, R5, 0x2 ;  /* 0x0000000504077211 */ /* 0x004fc800078e10ff */
[----:B------:R-:W-:Y:S01]  /*48c0*/  LEA R9, R6, R7, 0x2 ;  /* 0x0000000706097211 */ /* 0x000fe200078e10ff */
[----:B------:R-:W-:Y:S01]  /*48d0*/  UIADD3 UR4, UPT, UPT, UR14, 0x1c, URZ ;  /* 0x0000001c0e047890 */ /* 0x000fe2000fffe0ff */
[----:B------:R-:W-:Y:S01]  /*48e0*/  LEA R204, P5, R5, R142, 0x1 ;  /* 0x0000008e05cc7211 */ /* 0x000fe200078a08ff */
[----:B------:R-:W2:Y:S01]  /*48f0*/  LDC R32, c[0x0][0x3d8] ;  /* 0x0000f600ff207b82 */ /* 0x000ea20000000800 */
[----:B0-----:R-:W-:-:S04]  /*4900*/  LEA R11, R8, R9, 0x2 ;  /* 0x00000009080b7211 */ /* 0x001fc800078e10ff */
[----:B------:R-:W-:Y:S02]  /*4910*/  LEA R13, R10, R11, 0x2 ;  /* 0x0000000b0a0d7211 */ /* 0x000fe400078e10ff */
[----:B------:R-:W-:Y:S01]  /*4920*/  LEA R202, P2, R7, R142, 0x1 ;  /* 0x0000008e07ca7211 */ /* 0x000fe200078408ff */
[----:B------:R-:W0:Y:S01]  /*4930*/  LDC R34, c[0x0][0x3d8] ;  /* 0x0000f600ff227b82 */ /* 0x000e220000000800 */
[----:B---3--:R-:W-:-:S04]  /*4940*/  LEA R15, R12, R13, 0x2 ;  /* 0x0000000d0c0f7211 */ /* 0x008fc800078e10ff */
[----:B------:R-:W-:-:S03]  /*4950*/  LEA R17, R14, R15, 0x2 ;  /* 0x0000000f0e117211 */ /* 0x000fc600078e10ff */
[----:B------:R-:W3:Y:S01]  /*4960*/  LDC R36, c[0x0][0x3d8] ;  /* 0x0000f600ff247b82 */ /* 0x000ee20000000800 */
[----:B------:R-:W-:Y:S01]  /*4970*/  LEA R21, R16, R17, 0x3 ;  /* 0x0000001110157211 */ /* 0x000fe200078e18ff */
[----:B------:R-:W-:-:S03]  /*4980*/  IMAD R19, R19, UR4, RZ ;  /* 0x0000000413137c24 */ /* 0x000fc6000f8e02ff */
[----:B------:R-:W-:Y:S02]  /*4990*/  LEA R23, R18, R21, 0x2 ;  /* 0x0000001512177211 */ /* 0x000fe400078e10ff */
[----:B------:R-:W-:Y:S01]  /*49a0*/  LEA.HI.X.SX32 R205, R5, R0, 0x1, P5 ;  /* 0x0000000005cd7211 */ /* 0x000fe200028f0eff */
[----:B------:R-:W3:Y:S01]  /*49b0*/  LDC R2, c[0x0][0x3d8] ;  /* 0x0000f600ff027b82 */ /* 0x000ee20000000800 */
[----:B------:R-:W-:Y:S02]  /*49c0*/  LEA R5, R20, R23, 0x2 ;  /* 0x0000001714057211 */ /* 0x000fe400078e10ff */
[----:B------:R-:W-:Y:S02]  /*49d0*/  LEA R190, P3, R19, R142, 0x1 ;  /* 0x0000008e13be7211 */ /* 0x000fe400078608ff */
[----:B------:R-:W-:Y:S02]  /*49e0*/  LEA.HI.X.SX32 R203, R7, R0, 0x1, P2 ;  /* 0x0000000007cb7211 */ /* 0x000fe400010f0eff */
[----:B------:R-:W-:Y:S01]  /*49f0*/  LEA R7, R22, R5, 0x2 ;  /* 0x0000000516077211 */ /* 0x000fe200078e10ff */
[----:B------:R-:W3:Y:S01]  /*4a00*/  LDC R38, c[0x0][0x3d8] ;  /* 0x0000f600ff267b82 */ /* 0x000ee20000000800 */
[----:B------:R-:W-:-:S02]  /*4a10*/  LEA R200, P2, R9, R142, 0x1 ;  /* 0x0000008e09c87211 */ /* 0x000fc400078408ff */
[-C--:B------:R-:W-:Y:S02]  /*4a20*/  LEA.HI.X.SX32 R191, R19, R0.reuse, 0x1, P3 ;  /* 0x0000000013bf7211 */ /* 0x080fe400018f0eff */
[----:B-1----:R-:W-:Y:S02]  /*4a30*/  LEA R19, R24, R7, 0x2 ;  /* 0x0000000718137211 */ /* 0x002fe400078e10ff */
[----:B------:R-:W-:Y:S01]  /*4a40*/  LEA.HI.X.SX32 R201, R9, R0, 0x1, P2 ;  /* 0x0000000009c97211 */ /* 0x000fe200010f0eff */
[----:B------:R-:W1:Y:S01]  /*4a50*/  LDC R4, c[0x0][0x3d8] ;  /* 0x0000f600ff047b82 */ /* 0x000e620000000800 */
[-C--:B------:R-:W-:Y:S02]  /*4a60*/  LEA R198, P2, R11, R142.reuse, 0x1 ;  /* 0x0000008e0bc67211 */ /* 0x080fe400078408ff */
[----:B------:R-:W-:Y:S02]  /*4a70*/  LEA R9, R26, R19, 0x2 ;  /* 0x000000131a097211 */ /* 0x000fe400078e10ff */
[----:B------:R-:W-:-:S02]  /*4a80*/  LEA R196, P3, R13, R142, 0x1 ;  /* 0x0000008e0dc47211 */ /* 0x000fc400078608ff */
[-C--:B------:R-:W-:Y:S01]  /*4a90*/  LEA.HI.X.SX32 R199, R11, R0.reuse, 0x1, P2 ;  /* 0x000000000bc77211 */ /* 0x080fe200010f0eff */
[----:B------:R-:W1:Y:S01]  /*4aa0*/  LDC R42, c[0x0][0x3d8] ;  /* 0x0000f600ff2a7b82 */ /* 0x000e620000000800 */
[----:B----4-:R-:W-:Y:S02]  /*4ab0*/  LEA R11, R28, R9, 0x2 ;  /* 0x000000091c0b7211 */ /* 0x010fe400078e10ff */
[----:B------:R-:W-:Y:S02]  /*4ac0*/  LEA.HI.X.SX32 R197, R13, R0, 0x1, P3 ;  /* 0x000000000dc57211 */ /* 0x000fe400018f0eff */
[-C--:B------:R-:W-:Y:S02]  /*4ad0*/  LEA R194, P2, R15, R142.reuse, 0x1 ;  /* 0x0000008e0fc27211 */ /* 0x080fe400078408ff */
[----:B------:R-:W-:Y:S01]  /*4ae0*/  LEA R13, R30, R11, 0x3 ;  /* 0x0000000b1e0d7211 */ /* 0x000fe200078e18ff */
[----:B------:R-:W4:Y:S01]  /*4af0*/  LDC R44, c[0x0][0x3d8] ;  /* 0x0000f600ff2c7b82 */ /* 0x000f220000000800 */
[----:B------:R-:W-:-:S02]  /*4b00*/  LEA R192, P3, R17, R142, 0x1 ;  /* 0x0000008e11c07211 */ /* 0x000fc400078608ff */
[----:B------:R-:W-:Y:S02]  /*4b10*/  LEA.HI.X.SX32 R195, R15, R0, 0x1, P2 ;  /* 0x000000000fc37211 */ /* 0x000fe400010f0eff */
[----:B--2---:R-:W-:Y:S02]  /*4b20*/  LEA R15, R32, R13, 0x2 ;  /* 0x0000000d200f7211 */ /* 0x004fe400078e10ff */
[----:B------:R-:W-:Y:S01]  /*4b30*/  LEA R188, P4, R21, R142, 0x1 ;  /* 0x0000008e15bc7211 */ /* 0x000fe200078808ff */
[----:B------:R-:W2:Y:S01]  /*4b40*/  LDC R6, c[0x0][0x3d8] ;  /* 0x0000f600ff067b82 */ /* 0x000ea20000000800 */
[----:B------:R-:W-:Y:S02]  /*4b50*/  LEA.HI.X.SX32 R193, R17, R0, 0x1, P3 ;  /* 0x0000000011c17211 */ /* 0x000fe400018f0eff */
[----:B------:R-:W-:Y:S02]  /*4b60*/  LEA R184, P3, R5, R142, 0x1 ;  /* 0x0000008e05b87211 */ /* 0x000fe400078608ff */
[----:B0-----:R-:W-:-:S02]  /*4b70*/  LEA R17, R34, R15, 0x2 ;  /* 0x0000000f22117211 */ /* 0x001fc400078e10ff */
[----:B------:R-:W-:Y:S01]  /*4b80*/  LEA.HI.X.SX32 R189, R21, R0, 0x1, P4 ;  /* 0x0000000015bd7211 */ /* 0x000fe200020f0eff */
[----:B------:R-:W0:Y:S01]  /*4b90*/  LDC R46, c[0x0][0x3d8] ;  /* 0x0000f600ff2e7b82 */ /* 0x000e220000000800 */
[----:B------:R-:W-:Y:S02]  /*4ba0*/  LEA R182, P4, R7, R142, 0x1 ;  /* 0x0000008e07b67211 */ /* 0x000fe400078808ff */
[-C--:B------:R-:W-:Y:S02]  /*4bb0*/  LEA.HI.X.SX32 R185, R5, R0.reuse, 0x1, P3 ;  /* 0x0000000005b97211 */ /* 0x080fe400018f0eff */
[----:B---3--:R-:W-:Y:S02]  /*4bc0*/  LEA R5, R36, R17, 0x2 ;  /* 0x0000001124057211 */ /* 0x008fe400078e10ff */
[----:B------:R-:W-:Y:S01]  /*4bd0*/  LEA.HI.X.SX32 R183, R7, R0, 0x1, P4 ;  /* 0x0000000007b77211 */ /* 0x000fe200020f0eff */
[----:B------:R-:W3:Y:S01]  /*4be0*/  LDC R48, c[0x0][0x3d8] ;  /* 0x0000f600ff307b82 */ /* 0x000ee20000000800 */
[----:B------:R-:W-:Y:S01]  /*4bf0*/  LEA R7, R2, R5, 0x2 ;  /* 0x0000000502077211 */ /* 0x000fe200078e10ff */
[----:B------:R-:W-:-:S04]  /*4c00*/  @!UP1 UIADD3 UR4, UPT, UPT, -UR6, 0x100000, URZ ;  /* 0x0010000006049890 */ /* 0x000fc8000fffe1ff */
[----:B------:R-:W-:Y:S02]  /*4c10*/  @!UP1 USHF.L.U32 UR5, UR4, 0xb, URZ ;  /* 0x0000000b04059899 */ /* 0x000fe400080006ff */
[----:B------:R-:W-:Y:S01]  /*4c20*/  @!UP1 USHF.L.U32 UR4, UR4, 0x1, URZ ;  /* 0x0000000104049899 */ /* 0x000fe200080006ff */
[----:B------:R-:W0:Y:S01]  /*4c30*/  LDC R50, c[0x0][0x3d8] ;  /* 0x0000f600ff327b82 */ /* 0x000e220000000800 */
[----:B------:R-:W-:Y:S02]  /*4c40*/  LEA R37, R38, R7, 0x2 ;  /* 0x0000000726257211 */ /* 0x000fe400078e10ff */
[-C--:B------:R-:W-:Y:S02]  /*4c50*/  LEA R186, P2, R23, R142.reuse, 0x1 ;  /* 0x0000008e17ba7211 */ /* 0x080fe400078408ff */
[-C--:B------:R-:W-:Y:S02]  /*4c60*/  LEA R178, P3, R9, R142.reuse, 0x1 ;  /* 0x0000008e09b27211 */ /* 0x080fe400078608ff */
[----:B------:R-:W-:-:S02]  /*4c70*/  LEA R176, P4, R11, R142, 0x1 ;  /* 0x0000008e0bb07211 */ /* 0x000fc400078808ff */
[----:B-1----:R-:W-:Y:S02]  /*4c80*/  LEA R39, R4, R37, 0x2 ;  /* 0x0000002504277211 */ /* 0x002fe400078e10ff */
[----:B------:R-:W-:Y:S02]  /*4c90*/  LEA.HI.X.SX32 R187, R23, R0, 0x1, P2 ;  /* 0x0000000017bb7211 */ /* 0x000fe400010f0eff */
[----:B------:R-:W-:Y:S02]  /*4ca0*/  LEA R180, P2, R19, R142, 0x1 ;  /* 0x0000008e13b47211 */ /* 0x000fe400078408ff */
[-C--:B------:R-:W-:Y:S02]  /*4cb0*/  LEA.HI.X.SX32 R179, R9, R0.reuse, 0x1, P3 ;  /* 0x0000000009b37211 */ /* 0x080fe400018f0eff */
[----:B------:R-:W-:Y:S02]  /*4cc0*/  LEA.HI.X.SX32 R177, R11, R0, 0x1, P4 ;  /* 0x000000000bb17211 */ /* 0x000fe400020f0eff */
[----:B------:R-:W-:-:S02]  /*4cd0*/  LEA R170, P3, R15, R142, 0x1 ;  /* 0x0000008e0faa7211 */ /* 0x000fc400078608ff */
[----:B------:R-:W-:Y:S02]  /*4ce0*/  LEA R168, P4, R17, R142, 0x1 ;  /* 0x0000008e11a87211 */ /* 0x000fe400078808ff */
[----:B------:R-:W-:Y:S01]  /*4cf0*/  LEA R41, R42, R39, 0x3 ;  /* 0x000000272a297211 */ /* 0x000fe200078e18ff */
[----:B------:R1:W-:Y:S01]  /*4d00*/  STS.U16 [R252+UR62+0x8380], R65 ;  /* 0x00838041fc007988 */ /* 0x0003e2000800043e */
[----:B------:R-:W-:Y:S02]  /*4d10*/  LEA.HI.X.SX32 R181, R19, R0, 0x1, P2 ;  /* 0x0000000013b57211 */ /* 0x000fe400010f0eff */
[----:B------:R-:W-:Y:S01]  /*4d20*/  LEA R172, P2, R13, R142, 0x1 ;  /* 0x0000008e0dac7211 */ /* 0x000fe200078408ff */
[----:B------:R1:W-:Y:S01]  /*4d30*/  STS.U16 [R252+UR62+0x8780], R69 ;  /* 0x00878045fc007988 */ /* 0x0003e2000800043e */
[-C--:B------:R-:W-:Y:S02]  /*4d40*/  LEA.HI.X.SX32 R171, R15, R0.reuse, 0x1, P3 ;  /* 0x000000000fab7211 */ /* 0x080fe400018f0eff */
[----:B------:R-:W-:Y:S01]  /*4d50*/  LEA.HI.X.SX32 R169, R17, R0, 0x1, P4 ;  /* 0x0000000011a97211 */ /* 0x000fe200020f0eff */
[----:B------:R1:W-:Y:S01]  /*4d60*/  STS.U16 [R252+UR62+0x8b80], R73 ;  /* 0x008b8049fc007988 */ /* 0x0003e2000800043e */
[----:B------:R-:W-:-:S03]  /*4d70*/  LEA R158, P5, R27, R142, 0x1 ;  /* 0x0000008e1b9e7211 */ /* 0x000fc600078a08ff */
[----:B------:R1:W-:Y:S01]  /*4d80*/  STS.U16 [R252+UR62+0x8f80], R77 ;  /* 0x008f804dfc007988 */ /* 0x0003e2000800043e */
[-C--:B------:R-:W-:Y:S01]  /*4d90*/  LEA R166, P3, R5, R142.reuse, 0x1 ;  /* 0x0000008e05a67211 */ /* 0x080fe200078608ff */
[----:B------:R-:W-:Y:S01]  /*4da0*/  UIADD3 UR7, UPT, UPT, UR62, 0xa000, URZ ;  /* 0x0000a0003e077890 */ /* 0x000fe2000fffe0ff */
[----:B------:R-:W-:Y:S01]  /*4db0*/  LEA R164, P4, R7, R142, 0x1 ;  /* 0x0000008e07a47211 */ /* 0x000fe200078808ff */
[----:B------:R2:W-:Y:S06]  /*4dc0*/  MEMBAR.ALL.CTA ;  /* 0x0000000000007992 */ /* 0x0005ec0000008000 */
[----:B--2---:R-:W-:Y:S01]  /*4dd0*/  FENCE.VIEW.ASYNC.S ;  /* 0x00000000000073c6 */ /* 0x004fe20000000000 */
[----:B----4-:R-:W-:-:S03]  /*4de0*/  LEA R43, R44, R41, 0x2 ;  /* 0x000000292c2b7211 */ /* 0x010fc600078e10ff */
[----:B------:R-:W2:Y:S02]  /*4df0*/  FENCE.VIEW.ASYNC.S ;  /* 0x00000000000073c6 */ /* 0x000ea40000000000 */
[----:B--2---:R1:W2:Y:S01]  /*4e00*/  @!UP2 SYNCS.EXCH.64 URZ, [UR62+0xa000], UR4 ;  /* 0x00a000043effa5b2 */ /* 0x0042a20008000100 */
[----:B------:R-:W-:Y:S01]  /*4e10*/  IMAD R49, R49, UR12, RZ ;  /* 0x0000000c31317c24 */ /* 0x000fe2000f8e02ff */
[----:B------:R-:W-:Y:S01]  /*4e20*/  UIADD3 UR66, UPT, UPT, UR63, 0x80, URZ ;  /* 0x000000803f427890 */ /* 0x000fe2000fffe0ff */
[-C--:B------:R-:W-:Y:S02]  /*4e30*/  LEA.HI.X.SX32 R173, R13, R0.reuse, 0x1, P2 ;  /* 0x000000000dad7211 */ /* 0x080fe400010f0eff */
[----:B------:R-:W-:Y:S01]  /*4e40*/  LEA.HI.X.SX32 R159, R27, R0, 0x1, P5 ;  /* 0x000000001b9f7211 */ /* 0x000fe200028f0eff */
[----:B--2---:R-:W-:Y:S01]  /*4e50*/  BAR.SYNC.DEFER_BLOCKING 0x0 ;  /* 0x0000000000007b1d */ /* 0x004fe20000010000 */
[----:B------:R-:W-:Y:S02]  /*4e60*/  LEA R162, P2, R37, R142, 0x1 ;  /* 0x0000008e25a27211 */ /* 0x000fe400078408ff */
[----:B------:R-:W-:-:S02]  /*4e70*/  LEA.HI.X.SX32 R167, R5, R0, 0x1, P3 ;  /* 0x0000000005a77211 */ /* 0x000fc400018f0eff */
[----:B------:R-:W-:Y:S02]  /*4e80*/  LEA.HI.X.SX32 R165, R7, R0, 0x1, P4 ;  /* 0x0000000007a57211 */ /* 0x000fe400020f0eff */
[----:B------:R-:W-:Y:S01]  /*4e90*/  LEA R45, R6, R43, 0x2 ;  /* 0x0000002b062d7211 */ /* 0x000fe200078e10ff */
[----:B01-3--:R-:W-:Y:S06]  /*4ea0*/  @!P1 BRA `(.L_x_6) ;  /* 0x0000000000dc9947 */ /* 0x00bfec0003800000 */
[----:B------:R-:W-:Y:S02]  /*4eb0*/  USHF.R.U32.HI UR8, URZ, 0x4, UR62 ;  /* 0x00000004ff087899 */ /* 0x000fe4000801163e */
[----:B------:R-:W-:Y:S02]  /*4ec0*/  UIADD3 UR5, UPT, UPT, UR62, 0x8000, URZ ;  /* 0x000080003e057890 */ /* 0x000fe4000fffe0ff */
[----:B------:R-:W-:Y:S02]  /*4ed0*/  USGXT.U32 UR8, UR8, 0xe ;  /* 0x0000000e0808789a */ /* 0x000fe40008000000 */
[----:B------:R-:W-:Y:S02]  /*4ee0*/  USHF.R.U32.HI UR5, URZ, 0x4, UR5 ;  /* 0x00000004ff057899 */ /* 0x000fe40008011605 */
[----:B------:R-:W-:Y:S02]  /*4ef0*/  UIADD3 UR28, UP2, UPT, UR8, 0x4000080, URZ ;  /* 0x04000080081c7890 */ /* 0x000fe4000ff5e0ff */
[----:B------:R-:W-:Y:S01]  /*4f00*/  USGXT.U32 UR12, UR5, 0xe ;  /* 0x0000000e050c789a */ /* 0x000fe20008000000 */
[----:B------:R-:W-:Y:S01]  /*4f10*/  UMOV UR4, URZ ;  /* 0x000000ff00047c82 */ /* 0x000fe20008000000 */
[----:B------:R-:W-:Y:S01]  /*4f20*/  UMOV UR6, URZ ;  /* 0x000000ff00067c82 */ /* 0x000fe20008000000 */
[----:B------:R-:W-:-:S02]  /*4f30*/  UIADD3.X UR29, UPT, UPT, UR4, 0x40004040, URZ, UP2, !UPT ;  /* 0x40004040041d7890 */ /* 0x000fc400097fe4ff */
[----:B------:R-:W-:Y:S01]  /*4f40*/  UIADD3 UR34, UP2, UPT, UR12, 0x2, URZ ;  /* 0x000000020c227890 */ /* 0x000fe2000ff5e0ff */
[----:B------:R-:W-:Y:S01]  /*4f50*/  UMOV UR4, UR7 ;  /* 0x0000000700047c82 */ /* 0x000fe20008000000 */
[----:B------:R-:W-:Y:S02]  /*4f60*/  UMOV UR5, URZ ;  /* 0x000000ff00057c82 */ /* 0x000fe40008000000 */
[----:B------:R-:W-:Y:S01]  /*4f70*/  UIADD3.X UR35, UPT, UPT, UR6, 0x40004040, URZ, UP2, !UPT ;  /* 0x4000404006237890 */ /* 0x000fe200097fe4ff */
[----:B------:R-:W-:Y:S01]  /*4f80*/  UMOV UR60, UR4 ;  /* 0x00000004003c7c82 */ /* 0x000fe20008000000 */
[----:B------:R-:W-:Y:S02]  /*4f90*/  ULOP3.LUT UR4, UR8, 0x4000000, URZ, 0xfc, !UPT ;  /* 0x0400000008047892 */ /* 0x000fe4000f8efcff */
[----:B------:R-:W-:Y:S02]  /*4fa0*/  UIADD3.64 UR36, UPT, UPT, UR28, 0x80, URZ ;  /* 0x000000801c247897 */ /* 0x000fe4000fffe0ff */
[----:B------:R-:W-:-:S02]  /*4fb0*/  UIADD3.64 UR48, UPT, UPT, UR34, 0x2, URZ ;  /* 0x0000000222307897 */ /* 0x000fc4000fffe0ff */
[----:B------:R-:W-:Y:S02]  /*4fc0*/  UIADD3.64 UR38, UPT, UPT, UR28, 0x100, URZ ;  /* 0x000001001c267897 */ /* 0x000fe4000fffe0ff */
[----:B------:R-:W-:Y:S02]  /*4fd0*/  UIADD3.64 UR50, UPT, UPT, UR34, 0x4, URZ ;  /* 0x0000000422327897 */ /* 0x000fe4000fffe0ff */
[----:B------:R-:W-:Y:S02]  /*4fe0*/  UIADD3.64 UR40, UPT, UPT, UR28, 0x180, URZ ;  /* 0x000001801c287897 */ /* 0x000fe4000fffe0ff */
[----:B------:R-:W-:Y:S02]  /*4ff0*/  UIADD3.64 UR52, UPT, UPT, UR34, 0xfe, URZ ;  /* 0x000000fe22347897 */ /* 0x000fe4000fffe0ff */
[----:B------:R-:W-:Y:S02]  /*5000*/  UIADD3.64 UR42, UPT, UPT, UR28, 0x200, URZ ;  /* 0x000002001c2a7897 */ /* 0x000fe4000fffe0ff */
[----:B------:R-:W-:-:S02]  /*5010*/  UIADD3.64 UR54, UPT, UPT, UR34, 0x100, URZ ;  /* 0x0000010022367897 */ /* 0x000fc4000fffe0ff */
[----:B------:R-:W-:Y:S02]  /*5020*/  UIADD3.64 UR44, UPT, UPT, UR28, 0x280, URZ ;  /* 0x000002801c2c7897 */ /* 0x000fe4000fffe0ff */
[----:B------:R-:W-:Y:S01]  /*5030*/  UIADD3.64 UR56, UPT, UPT, UR34, 0x102, URZ ;  /* 0x0000010222387897 */ /* 0x000fe2000fffe0ff */
[----:B------:R-:W-:Y:S01]  /*5040*/  UMOV UR16, 0x0 ;  /* 0x0000000000107882 */ /* 0x000fe20000000000 */
[----:B------:R-:W-:Y:S01]  /*5050*/  UMOV UR17, 0x8088490 ;  /* 0x0808849000117882 */ /* 0x000fe20000000000 */
[----:B------:R-:W-:Y:S01]  /*5060*/  UIADD3.64 UR46, UPT, UPT, UR28, 0x300, URZ ;  /* 0x000003001c2e7897 */ /* 0x000fe2000fffe0ff */
[----:B------:R-:W-:Y:S01]  /*5070*/  UMOV UR5, 0x40004040 ;  /* 0x4000404000057882 */ /* 0x000fe20000000000 */
[----:B------:R-:W-:Y:S01]  /*5080*/  UIADD3.64 UR58, UPT, UPT, UR34, 0x104, URZ ;  /* 0x00000104223a7897 */ /* 0x000fe2000fffe0ff */
[----:B------:R-:W-:Y:S01]  /*5090*/  UMOV UR13, 0x40004040 ;  /* 0x40004040000d7882 */ /* 0x000fe20000000000 */
[----:B------:R-:W-:Y:S01]  /*50a0*/  UMOV UR18, 0x0 ;  /* 0x0000000000127882 */ /* 0x000fe20000000000 */
[----:B------:R-:W-:Y:S01]  /*50b0*/  UMOV UR19, 0x8088490 ;  /* 0x0808849000137882 */ /* 0x000fe20000000000 */
[----:B------:R-:W-:Y:S01]  /*50c0*/  UMOV UR22, 0x0 ;  /* 0x0000000000167882 */ /* 0x000fe20000000000 */
[----:B------:R-:W-:Y:S01]  /*50d0*/  UMOV UR23, 0x8088490 ;  /* 0x0808849000177882 */ /* 0x000fe20000000000 */
[----:B------:R0:W-:Y:S01]  /*50e0*/  UTCHMMA gdesc[UR4], gdesc[UR12], tmem[UR66], tmem[UR16], idesc[UR17], !UPT ;  /* 0x00ff100c040075ea */ /* 0x0001e2000f800042 */
[----:B------:R-:W-:Y:S01]  /*50f0*/  UMOV UR20, 0x0 ;  /* 0x0000000000147882 */ /* 0x000fe20000000000 */
[----:B------:R-:W-:Y:S01]  /*5100*/  UMOV UR21, 0x8088490 ;  /* 0x0808849000157882 */ /* 0x000fe20000000000 */
[----:B------:R0:W-:Y:S01]  /*5110*/  UTCHMMA gdesc[UR28], gdesc[UR34], tmem[UR66], tmem[UR18], idesc[UR19], UPT ;  /* 0x00ff12221c0075ea */ /* 0x0001e2000b800042 */
        /* <DEDUP_REMOVED lines=12> */
[----:B------:R0:W-:Y:S01]  /*51e0*/  UTCHMMA gdesc[UR44], gdesc[UR56], tmem[UR66], tmem[UR32], idesc[UR33], UPT ;  /* 0x00ff20382c0075ea */ /* 0x0001e2000b800042 */
[----:B------:R0:W-:Y:S01]  /*51f0*/  UTCHMMA gdesc[UR46], gdesc[UR58], tmem[UR66], tmem[UR30], idesc[UR31], UPT ;  /* 0x00ff1e3a2e0075ea */ /* 0x0001e2000b800042 */
[----:B------:R0:W-:Y:S01]  /*5200*/  UTCBAR [UR60], URZ ;  /* 0x000000ff3c0073e9 */ /* 0x0001e200080000ff */
[----:B------:R-:W-:Y:S01]  /*5210*/  NOP ;  /* 0x0000000000007918 */ /* 0x000fe20000000000 */
.L_x_6:
[----:B------:R-:W-:Y:S05]  /*5220*/  @!P0 BRA `(.L_x_7) ;  /* 0x0000000000088947 */ /* 0x000fea0003800000 */
[----:B------:R-:W1:Y:S02]  /*5230*/  SYNCS.PHASECHK.TRANS64.TRYWAIT P3, [UR62+0xa000], RZ ;  /* 0x00a000ffff0075a7 */ /* 0x000e64000806113e */
[----:B-1----:R-:W-:Y:S05]  /*5240*/  @!P3 BRA `(.L_x_8) ;  /* 0x000000a8007cb947 */ /* 0x002fea0003800000 */
.L_x_7:
[----:B------:R-:W1:Y:S01]  /*5250*/  S2R R69, SR_TID.X ;  /* 0x0000000000457919 */ /* 0x000e620000002100 */
[----:B------:R-:W-:Y:S01]  /*5260*/  LEA R47, R46, R45, 0x2 ;  /* 0x0000002d2e2f7211 */ /* 0x000fe200078e10ff */
[----:B------:R-:W-:Y:S01]  /*5270*/  UISETP.GT.AND UP2, UPT, UR73, -0x1, UPT ;  /* 0xffffffff4900788c */ /* 0x000fe2000bf44270 */
[----:B------:R-:W-:Y:S01]  /*5280*/  LEA R160, P3, R39, R142, 0x1 ;  /* 0x0000008e27a07211 */ /* 0x000fe200078608ff */
[----:B------:R-:W-:Y:S01]  /*5290*/  BAR.SYNC.DEFER_BLOCKING 0x0 ;  /* 0x0000000000007b1d */ /* 0x000fe20000010000 */
[----:B------:R-:W-:Y:S02]  /*52a0*/  LEA.HI.X.SX32 R163, R37, R0, 0x1, P2 ;  /* 0x0000000025a37211 */ /* 0x000fe400010f0eff */
[----:B------:R-:W-:Y:S02]  /*52b0*/  LEA R37, R48, R47, 0x2 ;  /* 0x0000002f30257211 */ /* 0x000fe400078e10ff */
[----:B------:R-:W-:Y:S02]  /*52c0*/  LEA R156, P4, R41, R142, 0x1 ;  /* 0x0000008e299c7211 */ /* 0x000fe400078808ff */
[----:B------:R-:W-:Y:S01]  /*52d0*/  LEA.HI.X.SX32 R161, R39, R0, 0x1, P3 ;  /* 0x0000000027a17211 */ /* 0x000fe200018f0eff */
[----:B------:R-:W2:Y:S01]  /*52e0*/  LDTM.x32 R4, tmem[UR65+0x80] ;  /* 0x00008041000479ee */ /* 0x000ea200082c0000 */
[----:B------:R-:W-:-:S02]  /*52f0*/  LEA R39, R50, R37, 0x2 ;  /* 0x0000002532277211 */ /* 0x000fc400078e10ff */
[----:B------:R-:W-:Y:S02]  /*5300*/  LEA.HI.X.SX32 R157, R41, R0, 0x1, P4 ;  /* 0x00000000299d7211 */ /* 0x000fe400020f0eff */
[-C--:B------:R-:W-:Y:S02]  /*5310*/  LEA R154, P2, R43, R142.reuse, 0x1 ;  /* 0x0000008e2b9a7211 */ /* 0x080fe400078408ff */
[-C--:B------:R-:W-:Y:S02]  /*5320*/  LEA R152, P3, R45, R142.reuse, 0x1 ;  /* 0x0000008e2d987211 */ /* 0x080fe400078608ff */
[----:B------:R-:W-:Y:S02]  /*5330*/  LEA R150, P4, R47, R142, 0x1 ;  /* 0x0000008e2f967211 */ /* 0x000fe400078808ff */
[----:B------:R-:W-:Y:S02]  /*5340*/  LEA R41, R52, R39, 0x2 ;  /* 0x0000002734297211 */ /* 0x000fe400078e10ff */
[----:B------:R-:W-:-:S02]  /*5350*/  LEA.HI.X.SX32 R155, R43, R0, 0x1, P2 ;  /* 0x000000002b9b7211 */ /* 0x000fc400010f0eff */
[-C--:B------:R-:W-:Y:S02]  /*5360*/  LEA.HI.X.SX32 R153, R45, R0.reuse, 0x1, P3 ;  /* 0x000000002d997211 */ /* 0x080fe400018f0eff */
[----:B------:R-:W-:Y:S02]  /*5370*/  LEA.HI.X.SX32 R151, R47, R0, 0x1, P4 ;  /* 0x000000002f977211 */ /* 0x000fe400020f0eff */
[-C--:B------:R-:W-:Y:S02]  /*5380*/  LEA R148, P2, R37, R142.reuse, 0x1 ;  /* 0x0000008e25947211 */ /* 0x080fe400078408ff */
[----:B-1----:R-:W-:Y:S02]  /*5390*/  LOP3.LUT P6, RZ, R69, 0x7f, RZ, 0xc0, !PT ;  /* 0x0000007f45ff7812 */ /* 0x002fe400078cc0ff */
[-C--:B------:R-:W-:Y:S01]  /*53a0*/  LEA R146, P3, R39, R142.reuse, 0x1 ;  /* 0x0000008e27927211 */ /* 0x080fe200078608ff */
[----:B--2---:R-:W-:Y:S01]  /*53b0*/  FMUL R43, R24, UR15 ;  /* 0x0000000f182b7c20 */ /* 0x004fe20008400000 */
[-C--:B------:R-:W-:Y:S01]  /*53c0*/  LEA R144, P4, R41, R142.reuse, 0x1 ;  /* 0x0000008e29907211 */ /* 0x080fe200078808ff */
[----:B------:R-:W-:Y:S01]  /*53d0*/  FMUL R47, R26, UR15 ;  /* 0x0000000f1a2f7c20 */ /* 0x000fe20008400000 */
[----:B------:R-:W-:Y:S01]  /*53e0*/  LEA R142, P5, R49, R142, 0x1 ;  /* 0x0000008e318e7211 */ /* 0x000fe200078a08ff */
[----:B------:R-:W-:Y:S01]  /*53f0*/  FMUL R53, R28, UR15 ;  /* 0x0000000f1c357c20 */ /* 0x000fe20008400000 */
[-C--:B------:R-:W-:Y:S01]  /*5400*/  LEA.HI.X.SX32 R147, R39, R0.reuse, 0x1, P3 ;  /* 0x0000000027937211 */ /* 0x080fe200018f0eff */
[----:B------:R-:W-:Y:S01]  /*5410*/  FMUL R39, R20, UR15 ;  /* 0x0000000f14277c20 */ /* 0x000fe20008400000 */
[-C--:B------:R-:W-:Y:S01]  /*5420*/  LEA.HI.X.SX32 R145, R41, R0.reuse, 0x1, P4 ;  /* 0x0000000029917211 */ /* 0x080fe200020f0eff */
[----:B------:R-:W-:Y:S01]  /*5430*/  FMUL R41, R22, UR15 ;  /* 0x0000000f16297c20 */ /* 0x000fe20008400000 */
[-C--:B------:R-:W-:Y:S01]  /*5440*/  LEA.HI.X.SX32 R149, R37, R0.reuse, 0x1, P2 ;  /* 0x0000000025957211 */ /* 0x080fe200010f0eff */
[----:B------:R-:W-:Y:S01]  /*5450*/  FMUL R57, R30, UR15 ;  /* 0x0000000f1e397c20 */ /* 0x000fe20008400000 */
[----:B------:R-:W-:Y:S01]  /*5460*/  LEA.HI.X.SX32 R143, R49, R0, 0x1, P5 ;  /* 0x00000000318f7211 */ /* 0x000fe200028f0eff */
[----:B------:R-:W-:Y:S01]  /*5470*/  FMUL R61, R32, UR15 ;  /* 0x0000000f203d7c20 */ /* 0x000fe20008400000 */
[----:B------:R-:W-:Y:S01]  /*5480*/  FMUL R65, R34, UR15 ;  /* 0x0000000f22417c20 */ /* 0x000fe20008400000 */
[----:B------:R-:W-:Y:S01]  /*5490*/  PRMT R76, RZ, 0x7610, R76 ;  /* 0x00007610ff4c7816 */ /* 0x000fe2000000004c */
[----:B------:R-:W1:Y:S01]  /*54a0*/  @!P6 SYNCS.CCTL.IV [UR62+0xa000] ;  /* 0x00a00000ff00e9b1 */ /* 0x000e62000800003e */
[----:B------:R-:W-:Y:S01]  /*54b0*/  PRMT R74, RZ, 0x7610, R74 ;  /* 0x00007610ff4a7816 */ /* 0x000fe2000000004a */
[----:B------:R-:W-:Y:S01]  /*54c0*/  NOP ;  /* 0x0000000000007918 */ /* 0x000fe20000000000 */
[----:B------:R-:W-:Y:S01]  /*54d0*/  PRMT R72, RZ, 0x7610, R72 ;  /* 0x00007610ff487816 */ /* 0x000fe20000000048 */
[----:B------:R-:W-:Y:S01]  /*54e0*/  FMUL R5, R5, UR15 ;  /* 0x0000000f05057c20 */ /* 0x000fe20008400000 */
[----:B------:R-:W-:Y:S01]  /*54f0*/  PRMT R70, RZ, 0x7610, R70 ;  /* 0x00007610ff467816 */ /* 0x000fe20000000046 */
[----:B------:R2:W5:Y:S01]  /*5500*/  @P0 LDG.E.U16 R76, desc[UR10][R204.64] ;  /* 0x0000000acc4c0981 */ /* 0x000562000c1e1500 */
        /* <DEDUP_REMOVED lines=56> */
[C---:B------:R-:W-:Y:S01]  /*5890*/  ISETP.GT.AND P5, PT, R134.reuse, RZ, PT ;  /* 0x000000ff8600720c */ /* 0x040fe20003fa4270 */
[----:B------:R-:W-:Y:S01]  /*58a0*/  FMUL R19, R19, UR15 ;  /* 0x0000000f13137c20 */ /* 0x000fe20008400000 */
[----:B------:R-:W-:Y:S01]  /*58b0*/  PLOP3.LUT P2, PT, PT, PT, UP2, 0x80, 0x8 ;  /* 0x000000000008781c */ /* 0x000fe20003f4f028 */
[----:B------:R2:W5:Y:S01]  /*58c0*/  @P0 LDG.E.U16 R48, desc[UR10][R144.64] ;  /* 0x0000000a90300981 */ /* 0x000562000c1e1500 */
[C---:B------:R-:W-:Y:S01]  /*58d0*/  ISETP.GT.AND P4, PT, R134.reuse, 0x1, PT ;  /* 0x000000018600780c */ /* 0x040fe20003f84270 */
[----:B------:R-:W-:Y:S01]  /*58e0*/  FMUL R21, R21, UR15 ;  /* 0x0000000f15157c20 */ /* 0x000fe20008400000 */
[C---:B------:R-:W-:Y:S01]  /*58f0*/  ISETP.GT.AND P3, PT, R134.reuse, 0x2, PT ;  /* 0x000000028600780c */ /* 0x040fe20003f64270 */
[----:B------:R2:W5:Y:S01]  /*5900*/  @P0 LDG.E.U16 R46, desc[UR10][R202.64] ;  /* 0x0000000aca2e0981 */ /* 0x000562000c1e1500 */
[----:B------:R-:W-:Y:S01]  /*5910*/  FSEL R49, R5, -INF , P5 ;  /* 0xff80000005317808 */ /* 0x000fe20002800000 */
[----:B------:R-:W-:Y:S01]  /*5920*/  FMUL R23, R23, UR15 ;  /* 0x0000000f17177c20 */ /* 0x000fe20008400000 */
[----:B------:R-:W-:Y:S01]  /*5930*/  ISETP.GT.AND P5, PT, R134, 0x3, PT ;  /* 0x000000038600780c */ /* 0x000fe20003fa4270 */
[----:B------:R2:W5:Y:S01]  /*5940*/  @P0 LDG.E.U16 R44, desc[UR10][R198.64] ;  /* 0x0000000ac62c0981 */ /* 0x000562000c1e1500 */
[----:B------:R-:W-:Y:S01]  /*5950*/  FSEL R5, R6, -INF , P4 ;  /* 0xff80000006057808 */ /* 0x000fe20002000000 */
[----:B------:R-:W-:Y:S01]  /*5960*/  FMUL R45, R25, UR15 ;  /* 0x0000000f192d7c20 */ /* 0x000fe20008400000 */
[----:B------:R-:W-:Y:S01]  /*5970*/  FMUL R51, R27, UR15 ;  /* 0x0000000f1b337c20 */ /* 0x000fe20008400000 */
[----:B------:R2:W5:Y:S01]  /*5980*/  @P0 LDG.E.U16 R42, desc[UR10][R194.64] ;  /* 0x0000000ac22a0981 */ /* 0x000562000c1e1500 */
[----:B------:R-:W-:Y:S01]  /*5990*/  FMUL R55, R29, UR15 ;  /* 0x0000000f1d377c20 */ /* 0x000fe20008400000 */
[----:B------:R-:W-:Y:S01]  /*59a0*/  FMUL R59, R31, UR15 ;  /* 0x0000000f1f3b7c20 */ /* 0x000fe20008400000 */
[----:B------:R-:W-:Y:S01]  /*59b0*/  FMUL R63, R33, UR15 ;  /* 0x0000000f213f7c20 */ /* 0x000fe20008400000 */
[----:B------:R2:W5:Y:S01]  /*59c0*/  @P0 LDG.E.U16 R38, desc[UR10][R190.64] ;  /* 0x0000000abe260981 */ /* 0x000562000c1e1500 */
[----:B------:R-:W-:-:S03]  /*59d0*/  FMUL R67, R35, UR15 ;  /* 0x0000000f23437c20 */ /* 0x000fc60008400000 */
[----:B------:R2:W5:Y:S04]  /*59e0*/  @P0 LDG.E.U16 R36, desc[UR10][R186.64] ;  /* 0x0000000aba240981 */ /* 0x000568000c1e1500 */
        /* <DEDUP_REMOVED lines=10> */
[----:B------:R2:W5:Y:S01]  /*5a90*/  @P0 LDG.E.U16 R132, desc[UR10][R142.64] ;  /* 0x0000000a8e840981 */ /* 0x000562000c1e1500 */
[----:B------:R-:W-:-:S02]  /*5aa0*/  FSEL R78, R2, -INF , P2 ;  /* 0xff800000024e7808 */ /* 0x000fc40001000000 */
[C---:B------:R-:W-:Y:S02]  /*5ab0*/  ISETP.GT.AND P4, PT, R134.reuse, 0x4, PT ;  /* 0x000000048600780c */ /* 0x040fe40003f84270 */
[----:B------:R-:W-:Y:S02]  /*5ac0*/  FSEL R8, R7, -INF , P3 ;  /* 0xff80000007087808 */ /* 0x000fe40001800000 */
[----:B------:R-:W-:Y:S02]  /*5ad0*/  ISETP.GT.AND P3, PT, R134, 0x5, PT ;  /* 0x000000058600780c */ /* 0x000fe40003f64270 */
[----:B------:R-:W-:Y:S02]  /*5ae0*/  FSEL R9, R4, -INF , P5 ;  /* 0xff80000004097808 */ /* 0x000fe40002800000 */
[----:B------:R-:W-:Y:S02]  /*5af0*/  FMNMX3 R2, R78, R49, R5, !PT ;  /* 0x000000314e027276 */ /* 0x000fe40007800005 */
[----:B------:R-:W-:-:S02]  /*5b00*/  ISETP.GT.AND P5, PT, R134, 0x6, PT ;  /* 0x000000068600780c */ /* 0x000fc40003fa4270 */
[----:B------:R-:W-:Y:S02]  /*5b10*/  FSEL R6, R37, -INF , P4 ;  /* 0xff80000025067808 */ /* 0x000fe40002000000 */
[----:B------:R-:W-:Y:S02]  /*5b20*/  ISETP.GT.AND P4, PT, R134, 0x7, PT ;  /* 0x000000078600780c */ /* 0x000fe40003f84270 */
[----:B------:R-:W-:Y:S02]  /*5b30*/  FSEL R7, R10, -INF , P3 ;  /* 0xff8000000a077808 */ /* 0x000fe40001800000 */
[----:B------:R-:W-:Y:S02]  /*5b40*/  FMNMX3 R2, R2, R8, R9, !PT ;  /* 0x0000000802027276 */ /* 0x000fe40007800009 */
[----:B------:R-:W-:Y:S02]  /*5b50*/  ISETP.GT.AND P3, PT, R134, 0x8, PT ;  /* 0x000000088600780c */ /* 0x000fe40003f64270 */
[----:B------:R-:W-:-:S02]  /*5b60*/  FSEL R4, R11, -INF , P5 ;  /* 0xff8000000b047808 */ /* 0x000fc40002800000 */
[----:B------:R-:W-:Y:S02]  /*5b70*/  ISETP.GT.AND P5, PT, R134, 0x9, PT ;  /* 0x000000098600780c */ /* 0x000fe40003fa4270 */
[----:B------:R-:W-:Y:S02]  /*5b80*/  FSEL R11, R12, -INF , P4 ;  /* 0xff8000000c0b7808 */ /* 0x000fe40002000000 */
[----:B------:R-:W-:Y:S02]  /*5b90*/  FMNMX3 R2, R2, R6, R7, !PT ;  /* 0x0000000602027276 */ /* 0x000fe40007800007 */
[----:B------:R-:W-:Y:S02]  /*5ba0*/  FSEL R10, R13, -INF , P3 ;  /* 0xff8000000d0a7808 */ /* 0x000fe40001800000 */
[C---:B------:R-:W-:Y:S02]  /*5bb0*/  ISETP.GT.AND P4, PT, R134.reuse, 0xa, PT ;  /* 0x0000000a8600780c */ /* 0x040fe40003f84270 */
[----:B------:R-:W-:-:S02]  /*5bc0*/  ISETP.GT.AND P3, PT, R134, 0xb, PT ;  /* 0x0000000b8600780c */ /* 0x000fc40003f64270 */
[----:B------:R-:W-:Y:S02]  /*5bd0*/  FSEL R13, R14, -INF , P5 ;  /* 0xff8000000e0d7808 */ /* 0x000fe40002800000 */
[----:B------:R-:W-:Y:S02]  /*5be0*/  FMNMX3 R2, R2, R4, R11, !PT ;  /* 0x0000000402027276 */ /* 0x000fe4000780000b */
[C---:B------:R-:W-:Y:S02]  /*5bf0*/  ISETP.GT.AND P2, PT, R134.reuse, 0xc, PT ;  /* 0x0000000c8600780c */ /* 0x040fe40003f44270 */
[----:B------:R-:W-:Y:S02]  /*5c00*/  ISETP.GT.AND P5, PT, R134, 0xd, PT ;  /* 0x0000000d8600780c */ /* 0x000fe40003fa4270 */
[----:B------:R-:W-:Y:S02]  /*5c10*/  FSEL R15, R15, -INF , P4 ;  /* 0xff8000000f0f7808 */ /* 0x000fe40002000000 */
[----:B------:R-:W-:-:S02]  /*5c20*/  FSEL R12, R16, -INF , P3 ;  /* 0xff800000100c7808 */ /* 0x000fc40001800000 */
[----:B------:R-:W-:Y:S02]  /*5c30*/  FMNMX3 R2, R2, R10, R13, !PT ;  /* 0x0000000a02027276 */ /* 0x000fe4000780000d */
[----:B------:R-:W-:Y:S02]  /*5c40*/  FSEL R14, R17, -INF , P2 ;  /* 0xff800000110e7808 */ /* 0x000fe40001000000 */
[C---:B------:R-:W-:Y:S02]  /*5c50*/  ISETP.GT.AND P4, PT, R134.reuse, 0xe, PT ;  /* 0x0000000e8600780c */ /* 0x040fe40003f84270 */
[----:B------:R-:W-:Y:S02]  /*5c60*/  ISETP.GT.AND P3, PT, R134, 0xf, PT ;  /* 0x0000000f8600780c */ /* 0x000fe40003f64270 */
[----:B------:R-:W-:Y:S02]  /*5c70*/  FSEL R17, R18, -INF , P5 ;  /* 0xff80000012117808 */ /* 0x000fe40002800000 */
[----:B------:R-:W-:-:S02]  /*5c80*/  FMNMX3 R2, R2, R15, R12, !PT ;  /* 0x0000000f02027276 */ /* 0x000fc4000780000c */
[C---:B------:R-:W-:Y:S02]  /*5c90*/  ISETP.GT.AND P2, PT, R134.reuse, 0x10, PT ;  /* 0x000000108600780c */ /* 0x040fe40003f44270 */
[----:B------:R-:W-:Y:S02]  /*5ca0*/  ISETP.GT.AND P5, PT, R134, 0x11, PT ;  /* 0x000000118600780c */ /* 0x000fe40003fa4270 */
[----:B------:R-:W-:Y:S02]  /*5cb0*/  FSEL R19, R19, -INF , P4 ;  /* 0xff80000013137808 */ /* 0x000fe40002000000 */
[----:B------:R-:W-:Y:S02]  /*5cc0*/  FSEL R16, R39, -INF , P3 ;  /* 0xff80000027107808 */ /* 0x000fe40001800000 */
[----:B------:R-:W-:Y:S02]  /*5cd0*/  FMNMX3 R2, R2, R14, R17, !PT ;  /* 0x0000000e02027276 */ /* 0x000fe40007800011 */
[----:B------:R-:W-:-:S02]  /*5ce0*/  ISETP.GT.AND P4, PT, R134, 0x12, PT ;  /* 0x000000128600780c */ /* 0x000fc40003f84270 */
[----:B------:R-:W-:Y:S02]  /*5cf0*/  ISETP.GT.AND P3, PT, R134, 0x13, PT ;  /* 0x000000138600780c */ /* 0x000fe40003f64270 */
[----:B------:R-:W-:Y:S02]  /*5d00*/  FSEL R21, R21, -INF , P2 ;  /* 0xff80000015157808 */ /* 0x000fe40001000000 */
[----:B------:R-:W-:Y:S02]  /*5d10*/  FSEL R18, R41, -INF , P5 ;  /* 0xff80000029127808 */ /* 0x000fe40002800000 */
[----:B------:R-:W-:Y:S02]  /*5d20*/  FMNMX3 R2, R2, R19, R16, !PT ;  /* 0x0000001302027276 */ /* 0x000fe40007800010 */
[----:B------:R-:W-:Y:S02]  /*5d30*/  FSEL R25, R23, -INF , P4 ;  /* 0xff80000017197808 */ /* 0x000fe40002000000 */
[----:B------:R-:W-:-:S02]  /*5d40*/  ISETP.GT.AND P2, PT, R134, 0x14, PT ;  /* 0x000000148600780c */ /* 0x000fc40003f44270 */
[----:B------:R-:W-:Y:S02]  /*5d50*/  ISETP.GT.AND P5, PT, R134, 0x15, PT ;  /* 0x000000158600780c */ /* 0x000fe40003fa4270 */
[----:B------:R-:W-:Y:S02]  /*5d60*/  FSEL R23, R43, -INF , P3 ;  /* 0xff8000002b177808 */ /* 0x000fe40001800000 */
[----:B------:R-:W-:Y:S02]  /*5d70*/  FMNMX3 R2, R2, R21, R18, !PT ;  /* 0x0000001502027276 */ /* 0x000fe40007800012 */
[C---:B------:R-:W-:Y:S02]  /*5d80*/  ISETP.GT.AND P4, PT, R134.reuse, 0x16, PT ;  /* 0x000000168600780c */ /* 0x040fe40003f84270 */
[----:B------:R-:W-:Y:S02]  /*5d90*/  ISETP.GT.AND P3, PT, R134, 0x17, PT ;  /* 0x000000178600780c */ /* 0x000fe40003f64270 */
[----:B------:R-:W-:-:S02]  /*5da0*/  FSEL R27, R45, -INF , P2 ;  /* 0xff8000002d1b7808 */ /* 0x000fc40001000000 */
[----:B------:R-:W-:Y:S02]  /*5db0*/  FSEL R29, R47, -INF , P5 ;  /* 0xff8000002f1d7808 */ /* 0x000fe40002800000 */
[----:B------:R-:W-:Y:S02]  /*5dc0*/  FMNMX3 R2, R2, R25, R23, !PT ;  /* 0x0000001902027276 */ /* 0x000fe40007800017 */
[C---:B------:R-:W-:Y:S02]  /*5dd0*/  ISETP.GT.AND P2, PT, R134.reuse, 0x18, PT ;  /* 0x000000188600780c */ /* 0x040fe40003f44270 */
[----:B------:R-:W-:Y:S02]  /*5de0*/  ISETP.GT.AND P5, PT, R134, 0x19, PT ;  /* 0x000000198600780c */ /* 0x000fe40003fa4270 */
[----:B------:R-:W-:Y:S02]  /*5df0*/  FSEL R31, R51, -INF , P4 ;  /* 0xff800000331f7808 */ /* 0x000fe40002000000 */
[----:B------:R-:W-:-:S02]  /*5e00*/  FSEL R33, R53, -INF , P3 ;  /* 0xff80000035217808 */ /* 0x000fc40001800000 */
[----:B------:R-:W-:Y:S02]  /*5e10*/  FMNMX3 R2, R2, R27, R29, !PT ;  /* 0x0000001b02027276 */ /* 0x000fe4000780001d */
[C---:B------:R-:W-:Y:S02]  /*5e20*/  ISETP.GT.AND P4, PT, R134.reuse, 0x1a, PT ;  /* 0x0000001a8600780c */ /* 0x040fe40003f84270 */
[----:B------:R-:W-:Y:S02]  /*5e30*/  ISETP.GT.AND P3, PT, R134, 0x1b, PT ;  /* 0x0000001b8600780c */ /* 0x000fe40003f64270 */
[----:B------:R-:W-:Y:S02]  /*5e40*/  FSEL R37, R55, -INF , P2 ;  /* 0xff80000037257808 */ /* 0x000fe40001000000 */
        /* <DEDUP_REMOVED lines=8> */
[----:B------:R-:W-:Y:S02]  /*5ed0*/  FSEL R43, R63, -INF , P2 ;  /* 0xff8000003f2b7808 */ /* 0x000fe40001000000 */
[----:B------:R-:W-:Y:S02]  /*5ee0*/  FSEL R45, R65, -INF , P5 ;  /* 0xff800000412d7808 */ /* 0x000fe40002800000 */
[----:B------:R-:W-:Y:S02]  /*5ef0*/  FMNMX3 R2, R2, R39, R41, !PT ;  /* 0x0000002702027276 */ /* 0x000fe40007800029 */
[----:B------:R-:W-:Y:S02]  /*5f00*/  FSEL R47, R67, -INF , P3 ;  /* 0xff800000432f7808 */ /* 0x000fe40001800000 */
[----:B------:R-:W-:-:S04]  /*5f10*/  FMNMX3 R2, R2, R43, R45, !PT ;  /* 0x0000002b02027276 */ /* 0x000fc8000780002d */
[----:B------:R-:W-:-:S05]  /*5f20*/  FMNMX3 R2, R2, -INF , R47, !PT ;  /* 0xff80000002027876 */ /* 0x000fca000780002f */
[--C-:B------:R-:W-:Y:S01]  /*5f30*/  FADD R78, R78, -R2.reuse ;  /* 0x800000024e4e7221 */ /* 0x100fe20000000000 */
[--C-:B------:R-:W-:Y:S01]  /*5f40*/  FADD R51, R49, -R2.reuse ;  /* 0x8000000231337221 */ /* 0x100fe20000000000 */
[--C-:B------:R-:W-:Y:S02]  /*5f50*/  FADD R5, R5, -R2.reuse ;  /* 0x8000000205057221 */ /* 0x100fe40000000000 */
[----:B------:R-:W-:Y:S01]  /*5f60*/  FMUL R53, R78, 1.4426950216293334961 ;  /* 0x3fb8aa3b4e357820 */ /* 0x000fe20000400000 */
[----:B------:R-:W-:Y:S01]  /*5f70*/  FMUL R51, R51, 1.4426950216293334961 ;  /* 0x3fb8aa3b33337820 */ /* 0x000fe20000400000 */
[----:B------:R-:W-:Y:S01]  /*5f80*/  FMUL R5, R5, 1.4426950216293334961 ;  /* 0x3fb8aa3b05057820 */ /* 0x000fe20000400000 */
[--C-:B------:R-:W-:Y:S01]  /*5f90*/  FADD R8, R8, -R2.reuse ;  /* 0x8000000208087221 */ /* 0x100fe20000000000 */
[--C-:B------:R-:W-:Y:S01]  /*5fa0*/  FADD R4, R4, -R2.reuse ;  /* 0x8000000204047221 */ /* 0x100fe20000000000 */
[----:B------:R-:W-:Y:S01]  /*5fb0*/  MUFU.EX2 R49, R53 ;  /* 0x0000003500317308 */ /* 0x000fe20000000800 */
[--C-:B------:R-:W-:Y:S01]  /*5fc0*/  FADD R9, R9, -R2.reuse ;  /* 0x8000000209097221 */ /* 0x100fe20000000000 */
[----:B------:R-:W-:Y:S01]  /*5fd0*/  FMUL R8, R8, 1.4426950216293334961 ;  /* 0x3fb8aa3b08087820 */ /* 0x000fe20000400000 */
[----:B------:R-:W-:Y:S01]  /*5fe0*/  FMUL R80, R4, 1.4426950216293334961 ;  /* 0x3fb8aa3b04507820 */ /* 0x000fe20000400000 */
[----:B------:R-:W-:-:S04]  /*5ff0*/  FADD R11, R11, -R2 ;  /* 0x800000020b0b7221 */ /* 0x000fc80000000000 */
[----:B------:R3:W4:Y:S01]  /*6000*/  MUFU.EX2 R78, R51 ;  /* 0x00000033004e7308 */ /* 0x0007220000000800 */
[----:B------:R-:W-:Y:S01]  /*6010*/  FMUL R55, R9, 1.4426950216293334961 ;  /* 0x3fb8aa3b09377820 */ /* 0x000fe20000400000 */
[--C-:B------:R-:W-:Y:S01]  /*6020*/  FADD R4, R10, -R2.reuse ;  /* 0x800000020a047221 */ /* 0x100fe20000000000 */
[----:B------:R-:W-:-:S05]  /*6030*/  FADD R9, R6, -R2 ;  /* 0x8000000206097221 */ /* 0x000fca0000000000 */
[----:B------:R-:W0:Y:S01]  /*6040*/  MUFU.EX2 R5, R5 ;  /* 0x0000000500057308 */ /* 0x000e220000000800 */
[----:B---3--:R-:W-:Y:S01]  /*6050*/  FMUL R51, R11, 1.4426950216293334961 ;  /* 0x3fb8aa3b0b337820 */ /* 0x008fe20000400000 */
[----:B------:R-:W-:Y:S01]  /*6060*/  FMUL R11, R4, 1.4426950216293334961 ;  /* 0x3fb8aa3b040b7820 */ /* 0x000fe20000400000 */
[----:B------:R-:W-:Y:S01]  /*6070*/  FMUL R53, R9, 1.4426950216293334961 ;  /* 0x3fb8aa3b09357820 */ /* 0x000fe20000400000 */
[--C-:B------:R-:W-:Y:S01]  /*6080*/  FADD R4, R12, -R2.reuse ;  /* 0x800000020c047221 */ /* 0x100fe20000000000 */
[----:B------:R-:W-:-:S03]  /*6090*/  FADD R9, R7, -R2 ;  /* 0x8000000207097221 */ /* 0x000fc60000000000 */
[----:B------:R-:W3:Y:S01]  /*60a0*/  MUFU.EX2 R8, R8 ;  /* 0x0000000800087308 */ /* 0x000ee20000000800 */
[--C-:B------:R-:W-:Y:S01]  /*60b0*/  FADD R19, R19, -R2.reuse ;  /* 0x8000000213137221 */ /* 0x100fe20000000000 */
[----:B------:R-:W-:Y:S01]  /*60c0*/  FADD R15, R15, -R2 ;  /* 0x800000020f0f7221 */ /* 0x000fe20000000000 */
[----:B------:R-:W-:-:S05]  /*60d0*/  FMUL R9, R9, 1.4426950216293334961 ;  /* 0x3fb8aa3b09097820 */ /* 0x000fca0000400000 */
[----:B------:R0:W1:Y:S01]  /*60e0*/  MUFU.EX2 R6, R55 ;  /* 0x0000003700067308 */ /* 0x0000620000000800 */
[----:B----4-:R-:W-:Y:S01]  /*60f0*/  FADD R84, R49, R78 ;  /* 0x0000004e31547221 */ /* 0x010fe20000000000 */
[----:B0-----:R-:W-:Y:S01]  /*6100*/  FMUL R55, R4, 1.4426950216293334961 ;  /* 0x3fb8aa3b04377820 */ /* 0x001fe20000400000 */
[----:B------:R-:W-:-:S05]  /*6110*/  FADD R4, R14, -R2 ;  /* 0x800000020e047221 */ /* 0x000fca0000000000 */
[----:B------:R0:W-:Y:S08]  /*6120*/  MUFU.EX2 R10, R51 ;  /* 0x00000033000a7308 */ /* 0x0001f00000000800 */
[----:B------:R4:W1:Y:S01]  /*6130*/  MUFU.EX2 R7, R53 ;  /* 0x0000003500077308 */ /* 0x0008620000000800 */
[----:B0-----:R-:W-:Y:S01]  /*6140*/  FMUL R51, R19, 1.4426950216293334961 ;  /* 0x3fb8aa3b13337820 */ /* 0x001fe20000400000 */
[----:B----4-:R-:W-:Y:S01]  /*6150*/  FMUL R53, R15, 1.4426950216293334961 ;  /* 0x3fb8aa3b0f357820 */ /* 0x010fe20000400000 */
[----:B------:R-:W-:Y:S01]  /*6160*/  FMUL R15, R4, 1.4426950216293334961 ;  /* 0x3fb8aa3b040f7820 */ /* 0x000fe20000400000 */
[----:B------:R-:W-:-:S04]  /*6170*/  FADD R4, R16, -R2 ;  /* 0x8000000210047221 */ /* 0x000fc80000000000 */
[----:B------:R-:W0:Y:S01]  /*6180*/  MUFU.EX2 R9, R9 ;  /* 0x0000000900097308 */ /* 0x000e220000000800 */
[----:B------:R-:W-:Y:S01]  /*6190*/  FMUL R19, R4, 1.4426950216293334961 ;  /* 0x3fb8aa3b04137820 */ /* 0x000fe20000400000 */
[----:B------:R-:W-:-:S06]  /*61a0*/  FADD R4, R18, -R2 ;  /* 0x8000000212047221 */ /* 0x000fcc0000000000 */
[----:B------:R4:W-:Y:S01]  /*61b0*/  MUFU.EX2 R16, R51 ;  /* 0x0000003300107308 */ /* 0x0009e20000000800 */
[--C-:B------:R-:W-:Y:S01]  /*61c0*/  FADD R13, R13, -R2.reuse ;  /* 0x800000020d0d7221 */ /* 0x100fe20000000000 */
[----:B------:R-:W-:Y:S01]  /*61d0*/  FADD R21, R21, -R2 ;  /* 0x8000000215157221 */ /* 0x000fe20000000000 */
[----:B----4-:R-:W-:-:S05]  /*61e0*/  FADD R51, R5, R84 ;  /* 0x0000005405337221 */ /* 0x010fca0000000000 */
[----:B------:R-:W4:Y:S01]  /*61f0*/  MUFU.EX2 R80, R80 ;  /* 0x0000005000507308 */ /* 0x000f220000000800 */
[----:B---3--:R-:W-:Y:S01]  /*6200*/  FADD R51, R8, R51 ;  /* 0x0000003308337221 */ /* 0x008fe20000000000 */
[----:B------:R-:W-:Y:S01]  /*6210*/  FMUL R4, R4, 1.4426950216293334961 ;  /* 0x3fb8aa3b04047820 */ /* 0x000fe20000400000 */
[----:B------:R-:W-:Y:S02]  /*6220*/  FMUL R13, R13, 1.4426950216293334961 ;  /* 0x3fb8aa3b0d0d7820 */ /* 0x000fe40000400000 */
[----:B-1----:R-:W-:-:S03]  /*6230*/  FADD R84, R6, R51 ;  /* 0x0000003306547221 */ /* 0x002fc60000000000 */
[----:B------:R1:W-:Y:S08]  /*6240*/  MUFU.EX2 R12, R53 ;  /* 0x00000035000c7308 */ /* 0x0003f00000000800 */
[----:B------:R-:W3:Y:S01]  /*6250*/  MUFU.EX2 R11, R11 ;  /* 0x0000000b000b7308 */ /* 0x000ee20000000800 */
[----:B-1----:R-:W-:-:S07]  /*6260*/  FMUL R53, R21, 1.4426950216293334961 ;  /* 0x3fb8aa3b15357820 */ /* 0x002fce0000400000 */
[----:B------:R1:W-:Y:S02]  /*6270*/  MUFU.EX2 R21, R4 ;  /* 0x0000000400157308 */ /* 0x0003e40000000800 */
[----:B-1----:R-:W-:-:S06]  /*6280*/  FADD R4, R7, R84 ;  /* 0x0000005407047221 */ /* 0x002fcc0000000000 */
[----:B------:R-:W1:Y:S01]  /*6290*/  MUFU.EX2 R13, R13 ;  /* 0x0000000d000d7308 */ /* 0x000e620000000800 */
[----:B0-----:R-:W-:Y:S01]  /*62a0*/  FADD R51, R9, R4 ;  /* 0x0000000409337221 */ /* 0x001fe20000000000 */
[--C-:B------:R-:W-:Y:S01]  /*62b0*/  FADD R17, R17, -R2.reuse ;  /* 0x8000000211117221 */ /* 0x100fe20000000000 */
[----:B------:R-:W-:Y:S02]  /*62c0*/  FADD R25, R25, -R2 ;  /* 0x8000000219197221 */ /* 0x000fe40000000000 */
[----:B----4-:R-:W-:-:S03]  /*62d0*/  FADD R51, R80, R51 ;  /* 0x0000003350337221 */ /* 0x010fc60000000000 */
[----:B------:R-:W0:Y:S01]  /*62e0*/  MUFU.EX2 R14, R55 ;  /* 0x00000037000e7308 */ /* 0x000e220000000800 */
[----:B------:R-:W-:Y:S01]  /*62f0*/  FMUL R17, R17, 1.4426950216293334961 ;  /* 0x3fb8aa3b11117820 */ /* 0x000fe20000400000 */
[----:B------:R-:W-:Y:S01]  /*6300*/  FADD R4, R10, R51 ;  /* 0x000000330a047221 */ /* 0x000fe20000000000 */
[----:B------:R-:W-:Y:S01]  /*6310*/  FMUL R25, R25, 1.4426950216293334961 ;  /* 0x3fb8aa3b19197820 */ /* 0x000fe20000400000 */
[----:B------:R-:W-:Y:S02]  /*6320*/  FADD R29, R29, -R2 ;  /* 0x800000021d1d7221 */ /* 0x000fe40000000000 */
[----:B---3--:R-:W-:Y:S02]  /*6330*/  FADD R4, R11, R4 ;  /* 0x000000040b047221 */ /* 0x008fe40000000000 */
[----:B------:R-:W3:Y:S08]  /*6340*/  MUFU.EX2 R15, R15 ;  /* 0x0000000f000f7308 */ /* 0x000ef00000000800 */
[----:B------:R4:W-:Y:S08]  /*6350*/  MUFU.EX2 R82, R25 ;  /* 0x0000001900527308 */ /* 0x0009f00000000800 */
[----:B------:R-:W2:Y:S01]  /*6360*/  MUFU.EX2 R17, R17 ;  /* 0x0000001100117308 */ /* 0x000ea20000000800 */
[----:B----4-:R-:W-:Y:S01]  /*6370*/  FMUL R25, R29, 1.4426950216293334961 ;  /* 0x3fb8aa3b1d197820 */ /* 0x010fe20000400000 */
[----:B-1----:R-:W-:-:S04]  /*6380*/  FADD R29, R13, R4 ;  /* 0x000000040d1d7221 */ /* 0x002fc80000000000 */
[----:B------:R-:W-:Y:S02]  /*6390*/  FADD R29, R12, R29 ;  /* 0x0000001d0c1d7221 */ /* 0x000fe40000000000 */
[----:B------:R-:W1:Y:S02]  /*63a0*/  MUFU.EX2 R19, R19 ;  /* 0x0000001300137308 */ /* 0x000e640000000800 */
[----:B0-----:R-:W-:Y:S01]  /*63b0*/  FADD R4, R14, R29 ;  /* 0x0000001d0e047221 */ /* 0x001fe20000000000 */
[----:B------:R-:W-:-:S03]  /*63c0*/  FADD R23, R23, -R2 ;  /* 0x8000000217177221 */ /* 0x000fc60000000000 */
[----:B---3--:R-:W-:Y:S02]  /*63d0*/  FADD R4, R15, R4 ;  /* 0x000000040f047221 */ /* 0x008fe40000000000 */
[----:B------:R-:W0:Y:S01]  /*63e0*/  MUFU.EX2 R18, R53 ;  /* 0x0000003500127308 */ /* 0x000e220000000800 */
[----:B------:R-:W-:Y:S01]  /*63f0*/  FMUL R23, R23, 1.4426950216293334961 ;  /* 0x3fb8aa3b17177820 */ /* 0x000fe20000400000 */
[----:B--2---:R-:W-:Y:S01]  /*6400*/  FADD R29, R17, R4 ;  /* 0x00000004111d7221 */ /* 0x004fe20000000000 */
[----:B------:R-:W-:-:S03]  /*6410*/  FADD R27, R27, -R2 ;  /* 0x800000021b1b7221 */ /* 0x000fc60000000000 */
[----:B------:R-:W-:Y:S01]  /*6420*/  FADD R4, R16, R29 ;  /* 0x0000001d10047221 */ /* 0x000fe20000000000 */
[----:B------:R-:W-:Y:S01]  /*6430*/  FMUL R27, R27, 1.4426950216293334961 ;  /* 0x3fb8aa3b1b1b7820 */ /* 0x000fe20000400000 */
[----:B------:R-:W2:Y:S02]  /*6440*/  MUFU.EX2 R23, R23 ;  /* 0x0000001700177308 */ /* 0x000ea40000000800 */
[----:B-1----:R-:W-:Y:S01]  /*6450*/  FADD R29, R19, R4 ;  /* 0x00000004131d7221 */ /* 0x002fe20000000000 */
[--C-:B------:R-:W-:Y:S01]  /*6460*/  FADD R31, R31, -R2.reuse ;  /* 0x800000021f1f7221 */ /* 0x100fe20000000000 */
[----:B------:R-:W-:-:S04]  /*6470*/  FADD R33, R33, -R2 ;  /* 0x8000000221217221 */ /* 0x000fc80000000000 */
[----:B------:R1:W3:Y:S01]  /*6480*/  MUFU.EX2 R84, R27 ;  /* 0x0000001b00547308 */ /* 0x0002e20000000800 */
[----:B0-----:R-:W-:Y:S01]  /*6490*/  FADD R4, R18, R29 ;  /* 0x0000001d12047221 */ /* 0x001fe20000000000 */
[----:B------:R-:W-:-:S03]  /*64a0*/  FMUL R31, R31, 1.4426950216293334961 ;  /* 0x3fb8aa3b1f1f7820 */ /* 0x000fc60000400000 */
[----:B------:R-:W-:-:S03]  /*64b0*/  FADD R29, R21, R4 ;  /* 0x00000004151d7221 */ /* 0x000fc60000000000 */
[----:B------:R-:W0:Y:S01]  /*64c0*/  MUFU.EX2 R25, R25 ;  /* 0x0000001900197308 */ /* 0x000e220000000800 */
[----:B-1----:R-:W-:Y:S01]  /*64d0*/  FMUL R27, R33, 1.4426950216293334961 ;  /* 0x3fb8aa3b211b7820 */ /* 0x002fe20000400000 */
[--C-:B------:R-:W-:Y:S01]  /*64e0*/  FADD R37, R37, -R2.reuse ;  /* 0x8000000225257221 */ /* 0x100fe20000000000 */
[----:B------:R-:W-:Y:S01]  /*64f0*/  FADD R4, R82, R29 ;  /* 0x0000001d52047221 */ /* 0x000fe20000000000 */
[----:B------:R-:W-:-:S04]  /*6500*/  FADD R35, R35, -R2 ;  /* 0x8000000223237221 */ /* 0x000fc80000000000 */
[----:B------:R-:W1:Y:S01]  /*6510*/  MUFU.EX2 R86, R31 ;  /* 0x0000001f00567308 */ /* 0x000e620000000800 */
[----:B------:R-:W-:Y:S01]  /*6520*/  FMUL R37, R37, 1.4426950216293334961 ;  /* 0x3fb8aa3b25257820 */ /* 0x000fe20000400000 */
[----:B--2---:R-:W-:Y:S01]  /*6530*/  FADD R29, R23, R4 ;  /* 0x00000004171d7221 */ /* 0x004fe20000000000 */
[----:B------:R-:W-:Y:S01]  /*6540*/  FMUL R35, R35, 1.4426950216293334961 ;  /* 0x3fb8aa3b23237820 */ /* 0x000fe20000400000 */
[----:B------:R-:W-:-:S04]  /*6550*/  FADD R39, R39, -R2 ;  /* 0x8000000227277221 */ /* 0x000fc80000000000 */
[----:B------:R-:W2:Y:S01]  /*6560*/  MUFU.EX2 R27, R27 ;  /* 0x0000001b001b7308 */ /* 0x000ea20000000800 */
[----:B---3--:R-:W-:Y:S01]  /*6570*/  FADD R4, R84, R29 ;  /* 0x0000001d54047221 */ /* 0x008fe20000000000 */
[----:B------:R-:W-:Y:S01]  /*6580*/  FADD R41, R41, -R2 ;  /* 0x8000000229297221 */ /* 0x000fe20000000000 */
[----:B------:R-:W-:-:S05]  /*6590*/  FMUL R39, R39, 1.4426950216293334961 ;  /* 0x3fb8aa3b27277820 */ /* 0x000fca0000400000 */
[----:B------:R-:W3:Y:S01]  /*65a0*/  MUFU.EX2 R88, R37 ;  /* 0x0000002500587308 */ /* 0x000ee20000000800 */
[----:B0-----:R-:W-:Y:S01]  /*65b0*/  FADD R29, R25, R4 ;  /* 0x00000004191d7221 */ /* 0x001fe20000000000 */
[----:B------:R-:W-:Y:S01]  /*65c0*/  FMUL R41, R41, 1.4426950216293334961 ;  /* 0x3fb8aa3b29297820 */ /* 0x000fe20000400000 */
[----:B------:R-:W-:-:S05]  /*65d0*/  FADD R43, R43, -R2 ;  /* 0x800000022b2b7221 */ /* 0x000fca0000000000 */
[----:B------:R-:W0:Y:S01]  /*65e0*/  MUFU.EX2 R35, R35 ;  /* 0x0000002300237308 */ /* 0x000e220000000800 */
[----:B-1----:R-:W-:Y:S01]  /*65f0*/  FADD R4, R86, R29 ;  /* 0x0000001d56047221 */ /* 0x002fe20000000000 */
[----:B------:R-:W-:Y:S01]  /*6600*/  FADD R45, R45, -R2 ;  /* 0x800000022d2d7221 */ /* 0x000fe20000000000 */
[----:B------:R-:W-:Y:S01]  /*6610*/  ISETP.NE.U32.AND P2, PT, R3, RZ, PT ;  /* 0x000000ff0300720c */ /* 0x000fe20003f45070 */
[----:B------:R-:W-:-:S04]  /*6620*/  FMUL R43, R43, 1.4426950216293334961 ;  /* 0x3fb8aa3b2b2b7820 */ /* 0x000fc80000400000 */
[----:B------:R-:W1:Y:S01]  /*6630*/  MUFU.EX2 R90, R39 ;  /* 0x00000027005a7308 */ /* 0x000e620000000800 */
[----:B------:R-:W-:Y:S01]  /*6640*/  FADD R47, R47, -R2 ;  /* 0x800000022f2f7221 */ /* 0x000fe20000000000 */
[----:B--2---:R-:W-:Y:S01]  /*6650*/  FADD R3, R27, R4 ;  /* 0x000000041b037221 */ /* 0x004fe20000000000 */
[----:B------:R-:W-:Y:S01]  /*6660*/  FMUL R45, R45, 1.4426950216293334961 ;  /* 0x3fb8aa3b2d2d7820 */ /* 0x000fe20000400000 */
[----:B------:R-:W-:-:S04]  /*6670*/  SEL R135, RZ, 0x90, !P2 ;  /* 0x00000090ff877807 */ /* 0x000fc80005000000 */
[----:B------:R-:W2:Y:S01]  /*6680*/  MUFU.EX2 R41, R41 ;  /* 0x0000002900297308 */ /* 0x000ea20000000800 */
[----:B------:R-:W-:Y:S01]  /*6690*/  F2FP.BF16.F32.PACK_AB R4, R78, R49 ;  /* 0x000000314e04723e */ /* 0x000fe200000010ff */
[----:B------:R-:W-:Y:S01]  /*66a0*/  FMUL R47, R47, 1.4426950216293334961 ;  /* 0x3fb8aa3b2f2f7820 */ /* 0x000fe20000400000 */
[----:B---3--:R-:W-:Y:S01]  /*66b0*/  FADD R78, R88, R3 ;  /* 0x00000003584e7221 */ /* 0x008fe20000000000 */
[----:B------:R-:W-:-:S04]  /*66c0*/  LOP3.LUT R135, R135, R40, RZ, 0x3c, !PT ;  /* 0x0000002887877212 */ /* 0x000fc800078e3cff */
[----:B------:R-:W3:Y:S01]  /*66d0*/  MUFU.EX2 R92, R43 ;  /* 0x0000002b005c7308 */ /* 0x000ee20000000800 */
[----:B0-----:R-:W-:-:S07]  /*66e0*/  FADD R3, R35, R78 ;  /* 0x0000004e23037221 */ /* 0x001fce0000000000 */
[----:B------:R-:W0:Y:S01]  /*66f0*/  MUFU.EX2 R45, R45 ;  /* 0x0000002d002d7308 */ /* 0x000e220000000800 */
[----:B-1----:R-:W-:-:S07]  /*6700*/  FADD R78, R90, R3 ;  /* 0x000000035a4e7221 */ /* 0x002fce0000000000 */
[----:B------:R-:W1:Y:S01]  /*6710*/  MUFU.EX2 R40, R47 ;  /* 0x0000002f00287308 */ /* 0x000e620000000800 */
[----:B--2---:R-:W-:Y:S01]  /*6720*/  FADD R3, R41, R78 ;  /* 0x0000004e29037221 */ /* 0x004fe20000000000 */
[----:B------:R-:W-:Y:S02]  /*6730*/  F2FP.BF16.F32.PACK_AB R6, R7, R6 ;  /* 0x000000060706723e */ /* 0x000fe400000010ff */
[----:B------:R-:W-:Y:S01]  /*6740*/  F2FP.BF16.F32.PACK_AB R5, R8, R5 ;  /* 0x000000050805723e */ /* 0x000fe200000010ff */
[----:B---3--:R-:W-:Y:S01]  /*6750*/  FADD R78, R92, R3 ;  /* 0x000000035c4e7221 */ /* 0x008fe20000000000 */
[----:B------:R-:W-:Y:S02]  /*6760*/  F2FP.BF16.F32.PACK_AB R7, R80, R9 ;  /* 0x000000095007723e */ /* 0x000fe400000010ff */
[----:B------:R-:W-:Y:S02]  /*6770*/  F2FP.BF16.F32.PACK_AB R8, R11, R10 ;  /* 0x0000000a0b08723e */ /* 0x000fe400000010ff */
[----:B------:R-:W-:Y:S01]  /*6780*/  F2FP.BF16.F32.PACK_AB R9, R12, R13 ;  /* 0x0000000d0c09723e */ /* 0x000fe200000010ff */
[----:B0-----:R-:W-:Y:S01]  /*6790*/  FADD R3, R45, R78 ;  /* 0x0000004e2d037221 */ /* 0x001fe20000000000 */
[----:B------:R-:W-:-:S02]  /*67a0*/  F2FP.BF16.F32.PACK_AB R10, R15, R14 ;  /* 0x0000000e0f0a723e */ /* 0x000fc400000010ff */
[----:B------:R-:W-:Y:S02]  /*67b0*/  F2FP.BF16.F32.PACK_AB R11, R16, R17 ;  /* 0x00000011100b723e */ /* 0x000fe400000010ff */
[----:B------:R-:W-:Y:S02]  /*67c0*/  F2FP.BF16.F32.PACK_AB R12, R18, R19 ;  /* 0x00000013120c723e */ /* 0x000fe400000010ff */
[----:B------:R-:W-:Y:S02]  /*67d0*/  F2FP.BF16.F32.PACK_AB R13, R82, R21 ;  /* 0x00000015520d723e */ /* 0x000fe400000010ff */
[----:B------:R-:W-:Y:S02]  /*67e0*/  F2FP.BF16.F32.PACK_AB R14, R84, R23 ;  /* 0x00000017540e723e */ /* 0x000fe400000010ff */
[----:B------:R-:W-:Y:S02]  /*67f0*/  F2FP.BF16.F32.PACK_AB R15, R86, R25 ;  /* 0x00000019560f723e */ /* 0x000fe400000010ff */
[----:B------:R-:W-:-:S02]  /*6800*/  F2FP.BF16.F32.PACK_AB R16, R88, R27 ;  /* 0x0000001b5810723e */ /* 0x000fc400000010ff */
[----:B------:R-:W-:Y:S02]  /*6810*/  F2FP.BF16.F32.PACK_AB R17, R90, R35 ;  /* 0x000000235a11723e */ /* 0x000fe400000010ff */
[----:B------:R-:W-:Y:S02]  /*6820*/  F2FP.BF16.F32.PACK_AB R18, R92, R41 ;  /* 0x000000295c12723e */ /* 0x000fe400000010ff */
[----:B-1----:R-:W-:Y:S01]  /*6830*/  F2FP.BF16.F32.PACK_AB R19, R40, R45 ;  /* 0x0000002d2813723e */ /* 0x002fe200000010ff */
[----:B------:R-:W-:Y:S06]  /*6840*/  @!P0 BRA `(.L_x_9) ;  /* 0x0000000000048947 */ /* 0x000fec0003800000 */
[----:B------:R0:W-:Y:S02]  /*6850*/  STTM.x16 tmem[UR65+0xa0], R4 ;  /* 0x0000a004000079ed */ /* 0x0001e40008240041 */
.L_x_9:
[----:B------:R-:W-:Y:S01]  /*6860*/  LOP3.LUT R141, R135, 0x20, RZ, 0x3c, !PT ;  /* 0x00000020878d7812 */ /* 0x000fe200078e3cff */
[----:B0-----:R-:W-:Y:S01]  /*6870*/  FADD R5, R40, R3 ;  /* 0x0000000328057221 */ /* 0x001fe20000000000 */
[----:B-----5:R-:W-:Y:S01]  /*6880*/  STS.U16 [R135+UR62+0x8000], R76 ;  /* 0x0080004c87007988 */ /* 0x020fe2000800043e */
[----:B------:R-:W-:-:S03]  /*6890*/  FADD R3, -R2, -INF ;  /* 0xff80000002037421 */ /* 0x000fc60000000100 */
[----:B------:R-:W-:Y:S01]  /*68a0*/  STS.U16 [R135+UR62+0x8200], R74 ;  /* 0x0082004a87007988 */ /* 0x000fe2000800043e */
[----:B------:R-:W-:-:S03]  /*68b0*/  FMUL R3, R3, 1.4426950216293334961 ;  /* 0x3fb8aa3b03037820 */ /* 0x000fc60000400000 */
        /* <DEDUP_REMOVED lines=11> */
[----:B0-----:R-:W0:Y:S03]  /*6970*/  MUFU.EX2 R0, R3 ;  /* 0x0000000300007308 */ /* 0x001e260000000800 */
[----:B------:R-:W-:Y:S04]  /*6980*/  STS.U16 [R135+UR62+0x9a00], R52 ;  /* 0x009a003487007988 */ /* 0x000fe8000800043e */
[----:B------:R-:W-:Y:S04]  /*6990*/  STS.U16 [R135+UR62+0x9c00], R50 ;  /* 0x009c003287007988 */ /* 0x000fe8000800043e */
[----:B------:R-:W-:Y:S04]  /*69a0*/  STS.U16 [R135+UR62+0x9e00], R48 ;  /* 0x009e003087007988 */ /* 0x000fe8000800043e */
[----:B------:R-:W-:Y:S01]  /*69b0*/  STS.U16 [R141+UR62+0x8100], R46 ;  /* 0x0081002e8d007988 */ /* 0x000fe2000800043e */
[----:B0-----:R-:W-:-:S03]  /*69c0*/  FADD R140, R0, R5 ;  /* 0x00000005008c7221 */ /* 0x001fc60000000000 */
        /* <DEDUP_REMOVED lines=12> */
[----:B------:R1:W-:Y:S04]  /*6a90*/  STS.U16 [R141+UR62+0x9b00], R137 ;  /* 0x009b00898d007988 */ /* 0x0003e8000800043e */
[----:B------:R1:W-:Y:S04]  /*6aa0*/  STS.U16 [R141+UR62+0x9d00], R133 ;  /* 0x009d00858d007988 */ /* 0x0003e8000800043e */
[----:B------:R1:W-:Y:S01]  /*6ab0*/  STS.U16 [R141+UR62+0x9f00], R132 ;  /* 0x009f00848d007988 */ /* 0x0003e2000800043e */
[----:B------:R-:W2:Y:S02]  /*6ac0*/  FENCE.VIEW.ASYNC.T ;  /* 0x00000000000073c6 */ /* 0x000ea40000000200 */
[----:B--2---:R-:W-:Y:S06]  /*6ad0*/  BAR.SYNC.DEFER_BLOCKING 0x0 ;  /* 0x0000000000007b1d */ /* 0x004fec0000010000 */
[----:B0-----:R-:W0:Y:S01]  /*6ae0*/  LDTM.x128 R4, tmem[UR65] ;  /* 0x00000041000479ee */ /* 0x001e2200083c0000 */
[----:B------:R-:W-:Y:S01]  /*6af0*/  NOP ;  /* 0x0000000000007918 */ /* 0x000fe20000000000 */
[----:B------:R-:W-:Y:S05]  /*6b00*/  @!P0 BRA `(.L_x_10) ;  /* 0x0000000800048947 */ /* 0x000fea0003800000 */
[C---:B0-----:R-:W-:Y:S01]  /*6b10*/  FMUL R4, R0.reuse, R4 ;  /* 0x0000000400047220 */ /* 0x041fe20000400000 */
[C---:B------:R-:W-:Y:S01]  /*6b20*/  FMUL R5, R0.reuse, R5 ;  /* 0x0000000500057220 */ /* 0x040fe20000400000 */
        /* <DEDUP_REMOVED lines=125> */
[----:B------:R-:W-:-:S04]  /*7300*/  FMUL R131, R0, R131 ;  /* 0x0000008300837220 */ /* 0x000fc80000400000 */
[----:B------:R2:W-:Y:S03]  /*7310*/  STTM.x128 tmem[UR65], R4 ;  /* 0x00000004000079ed */ /* 0x0005e600083c0041 */
.L_x_10:
[----:B0-----:R-:W0:Y:S02]  /*7320*/  FENCE.VIEW.ASYNC.T ;  /* 0x00000000000073c6 */ /* 0x001e240000000200 */
[----:B0-----:R-:W-:Y:S01]  /*7330*/  BAR.SYNC.DEFER_BLOCKING 0x0 ;  /* 0x0000000000007b1d */ /* 0x001fe20000010000 */
[----:B------:R-:W-:Y:S01]  /*7340*/  UIADD3 UR72, UPT, UPT, UR62, 0xe000, URZ ;  /* 0x0000e0003e487890 */ /* 0x000fe2000fffe0ff */
[----:B------:R-:W-:Y:S01]  /*7350*/  FSEL R0, R2, -INF , P0 ;  /* 0xff80000002007808 */ /* 0x000fe20000000000 */
[----:B------:R-:W-:Y:S01]  /*7360*/  UIADD3 UR67, UPT, UPT, UR63, 0xa0, URZ ;  /* 0x000000a03f437890 */ /* 0x000fe2000fffe0ff */
[----:B------:R-:W-:Y:S02]  /*7370*/  FSEL R140, R140, 1, P0 ;  /* 0x3f8000008c8c7808 */ /* 0x000fe40000000000 */
[----:B------:R0:W-:Y:S06]  /*7380*/  MEMBAR.ALL.CTA ;  /* 0x0000000000007992 */ /* 0x0001ec0000008000 */
[----:B0-----:R-:W0:Y:S02]  /*7390*/  FENCE.VIEW.ASYNC.S ;  /* 0x00000000000073c6 */ /* 0x001e240000000000 */
[----:B0-----:R-:W-:Y:S06]  /*73a0*/  BAR.SYNC.DEFER_BLOCKING 0x0 ;  /* 0x0000000000007b1d */ /* 0x001fec0000010000 */
[----:B------:R-:W-:Y:S05]  /*73b0*/  @!P1 BRA `(.L_x_11) ;  /* 0x0000000000649947 */ /* 0x000fea0003800000 */
[----:B------:R-:W-:Y:S01]  /*73c0*/  UIADD3 UR4, UPT, UPT, UR62, 0x8000, URZ ;  /* 0x000080003e047890 */ /* 0x000fe2000fffe0ff */
[----:B------:R-:W-:Y:S01]  /*73d0*/  BSSY.RECONVERGENT B0, `(.L_x_12) ;  /* 0x0000016000007945 */ /* 0x000fe20003800200 */
[----:B------:R-:W-:Y:S02]  /*73e0*/  ELECT P0, URZ, PT ;  /* 0x0000000000ff782f */ /* 0x000fe40003800000 */
[----:B------:R-:W-:Y:S01]  /*73f0*/  USHF.R.U32.HI UR4, URZ, 0x4, UR4 ;  /* 0x00000004ff047899 */ /* 0x000fe20008011604 */
[----:B------:R-:W-:Y:S01]  /*7400*/  UMOV UR12, 0xfffffffe ;  /* 0xfffffffe000c7882 */ /* 0x000fe20000000000 */
[----:B------:R-:W-:Y:S02]  /*7410*/  UMOV UR13, 0x7fffbfdf ;  /* 0x7fffbfdf000d7882 */ /* 0x000fe40000000000 */
[----:B------:R-:W-:Y:S01]  /*7420*/  USGXT.U32 UR4, UR4, 0xe ;  /* 0x0000000e0404789a */ /* 0x000fe20008000000 */
[----:B------:R-:W-:Y:S01]  /*7430*/  UMOV UR5, URZ ;  /* 0x000000ff00057c82 */ /* 0x000fe20008000000 */
[----:B------:R-:W-:-:S02]  /*7440*/  UIADD3 UR6, UPT, UPT, UR63, 0xa8, URZ ;  /* 0x000000a83f067890 */ /* 0x000fc4000fffe0ff */
[----:B------:R-:W-:Y:S01]  /*7450*/  UIADD3.64 UR12, UPT, UPT, UR4, -UR12, URZ ;  /* 0x8000000c040c7297 */ /* 0x000fe2000fffe0ff */
[----:B------:R-:W-:Y:S01]  /*7460*/  UMOV UR16, 0x0 ;  /* 0x0000000000107882 */ /* 0x000fe20000000000 */
[----:B------:R-:W-:Y:S01]  /*7470*/  UMOV UR17, 0x8200490 ;  /* 0x0820049000117882 */ /* 0x000fe20000000000 */
[----:B------:R-:W-:Y:S01]  /*7480*/  UMOV UR5, 0x80004020 ;  /* 0x8000402000057882 */ /* 0x000fe20000000000 */
[----:B------:R-:W-:Y:S01]  /*7490*/  UMOV UR18, 0x0 ;  /* 0x0000000000127882 */ /* 0x000fe20000000000 */
[----:B------:R-:W-:Y:S01]  /*74a0*/  UMOV UR19, 0x8200490 ;  /* 0x0820049000137882 */ /* 0x000fe20000000000 */
[----:B------:R0:W-:Y:S03]  /*74b0*/  UTCHMMA tmem[UR67], gdesc[UR4], tmem[UR63], tmem[UR16], idesc[UR17], UPT ;  /* 0x00ff1004430079ea */ /* 0x0001e6000b80003f */
[----:B------:R0:W-:Y:S01]  /*74c0*/  UTCHMMA tmem[UR6], gdesc[UR12], tmem[UR63], tmem[UR18], idesc[UR19], UPT ;  /* 0x00ff120c060079ea */ /* 0x0001e2000b80003f */
[----:B------:R-:W-:Y:S05]  /*74d0*/  @!P0 BRA `(.L_x_13) ;  /* 0x0000000000148947 */ /* 0x000fea0003800000 */
[----:B0-----:R-:W-:Y:S01]  /*74e0*/  UMOV UR4, UR72 ;  /* 0x0000004800047c82 */ /* 0x001fe20008000000 */
[----:B------:R-:W-:Y:S02]  /*74f0*/  UMOV UR5, URZ ;  /* 0x000000ff00057c82 */ /* 0x000fe40008000000 */
[----:B------:R-:W-:Y:S02]  /*7500*/  UMOV UR4, UR4 ;  /* 0x0000000400047c82 */ /* 0x000fe40008000000 */
[----:B------:R3:W-:Y:S01]  /*7510*/  UTCBAR [UR4], URZ ;  /* 0x000000ff040073e9 */ /* 0x0007e200080000ff */
[----:B------:R-:W-:Y:S02]  /*7520*/  NOP ;  /* 0x0000000000007918 */ /* 0x000fe40000000000 */
.L_x_13:
[----:B0--3--:R-:W-:Y:S05]  /*7530*/  BSYNC.RECONVERGENT B0 ;  /* 0x0000000000007941 */ /* 0x009fea0003800200 */
.L_x_12:
[----:B------:R-:W-:Y:S05]  /*7540*/  BRA `(.L_x_14) ;  /* 0x0000000000087947 */ /* 0x000fea0003800000 */
.L_x_11:
[----:B------:R-:W-:-:S09]  /*7550*/  UISETP.GE.AND UP2, UPT, UR73, URZ, UPT ;  /* 0x000000ff4900728c */ /* 0x000fd2000bf46270 */
[----:B------:R-:W-:Y:S05]  /*7560*/  BRA.U !UP2, `(.L_x_15) ;  /* 0x000000390aa07547 */ /* 0x000fea000b800000 */
.L_x_14:
[----:B------:R-:W-:Y:S01]  /*7570*/  USHF.R.U32.HI UR12, URZ, 0x4, UR62 ;  /* 0x00000004ff0c7899 */ /* 0x000fe2000801163e */
[----:B--2---:R-:W-:Y:S01]  /*7580*/  HFMA2 R40, -RZ, RZ, 0, 0 ;  /* 0x00000000ff287431 */ /* 0x004fe200000001ff */
[----:B------:R-:W-:Y:S01]  /*7590*/  USHF.R.U32.HI UR44, URZ, 0x4, UR7 ;  /* 0x00000004ff2c7899 */ /* 0x000fe20008011607 */
[----:B-1----:R-:W-:Y:S01]  /*75a0*/  CS2R R132, SRZ ;  /* 0x0000000000847805 */ /* 0x002fe2000001ff00 */
[----:B------:R-:W-:Y:S02]  /*75b0*/  USGXT.U32 UR12, UR12, 0xe ;  /* 0x0000000e0c0c789a */ /* 0x000fe40008000000 */
[----:B------:R-:W-:Y:S02]  /*75c0*/  USGXT.U32 UR44, UR44, 0xe ;  /* 0x0000000e2c2c789a */ /* 0x000fe40008000000 */
[----:B------:R-:W-:Y:S02]  /*75d0*/  UISETP.NE.U32.AND UP2, UPT, UR14, URZ, UPT ;  /* 0x000000ff0e00728c */ /* 0x000fe4000bf45070 */
[----:B------:R-:W-:-:S02]  /*75e0*/  ULOP3.LUT UR42, UR12, 0x4000000, URZ, 0xfc, !UPT ;  /* 0x040000000c2a7892 */ /* 0x000fc4000f8efcff */
[----:B------:R-:W-:Y:S02]  /*75f0*/  UIADD3 UR14, UP3, UPT, UR44, 0x2, URZ ;  /* 0x000000022c0e7890 */ /* 0x000fe4000ff7e0ff */
[----:B------:R-:W-:Y:S01]  /*7600*/  UIADD3 UR12, UP4, UPT, UR12, 0x4000080, URZ ;  /* 0x040000800c0c7890 */ /* 0x000fe2000ff9e0ff */
[----:B------:R-:W-:Y:S01]  /*7610*/  UMOV UR5, URZ ;  /* 0x000000ff00057c82 */ /* 0x000fe20008000000 */
[----:B------:R-:W-:Y:S01]  /*7620*/  UIADD3 UR4, UPT, UPT, UR62, 0xc000, URZ ;  /* 0x0000c0003e047890 */ /* 0x000fe2000fffe0ff */
[----:B------:R-:W-:Y:S01]  /*7630*/  UMOV UR6, URZ ;  /* 0x000000ff00067c82 */ /* 0x000fe20008000000 */
[----:B------:R-:W-:Y:S02]  /*7640*/  UIADD3.X UR15, UPT, UPT, UR5, 0x40004040, URZ, UP3, !UPT ;  /* 0x40004040050f7890 */ /* 0x000fe40009ffe4ff */
[----:B------:R-:W-:Y:S02]  /*7650*/  USHF.L.U32 UR68, UR68, 0x5, URZ ;  /* 0x0000000544447899 */ /* 0x000fe400080006ff */
[----:B------:R-:W-:-:S02]  /*7660*/  UIADD3.X UR13, UPT, UPT, UR6, 0x40004040, URZ, UP4, !UPT ;  /* 0x40004040060d7890 */ /* 0x000fc4000a7fe4ff */
[----:B------:R-:W-:Y:S02]  /*7670*/  UIADD3 UR16, UP6, UPT, UR12, 0x80, URZ ;  /* 0x000000800c107890 */ /* 0x000fe4000ffde0ff */
[----:B------:R-:W-:Y:S01]  /*7680*/  UIADD3 UR18, UP3, UPT, UR12, 0x100, URZ ;  /* 0x000001000c127890 */ /* 0x000fe2000ff7e0ff */
[----:B------:R-:W-:Y:S01]  /*7690*/  MOV R3, UR68 ;  /* 0x0000004400037c02 */ /* 0x000fe20008000f00 */
[----:B------:R-:W-:Y:S02]  /*76a0*/  USHF.R.U32.HI UR4, URZ, 0x4, UR4 ;  /* 0x00000004ff047899 */ /* 0x000fe40008011604 */
[----:B------:R-:W-:Y:S02]  /*76b0*/  USHF.L.U32 UR69, UR69, 0x5, URZ ;  /* 0x0000000545457899 */ /* 0x000fe400080006ff */
[----:B------:R-:W-:Y:S02]  /*76c0*/  UIADD3.X UR17, UPT, UPT, UR13, URZ, URZ, UP6, !UPT ;  /* 0x000000ff0d117290 */ /* 0x000fe4000b7fe4ff */
[----:B------:R-:W-:-:S02]  /*76d0*/  UIADD3.X UR19, UPT, UPT, UR13, URZ, URZ, UP3, !UPT ;  /* 0x000000ff0d137290 */ /* 0x000fc40009ffe4ff */
[----:B------:R-:W-:Y:S02]  /*76e0*/  USGXT.U32 UR4, UR4, 0xe ;  /* 0x0000000e0404789a */ /* 0x000fe40008000000 */
[----:B------:R-:W-:Y:S02]  /*76f0*/  UIADD3 UR20, UP4, UPT, UR12, 0x180, URZ ;  /* 0x000001800c147890 */ /* 0x000fe4000ff9e0ff */
[----:B------:R-:W-:Y:S02]  /*7700*/  UIADD3 UR22, UP5, UPT, UR12, 0x200, URZ ;  /* 0x000002000c167890 */ /* 0x000fe4000ffbe0ff */
[----:B------:R-:W-:Y:S02]  /*7710*/  UIADD3 UR24, UP6, UPT, UR12, 0x280, URZ ;  /* 0x000002800c187890 */ /* 0x000fe4000ffde0ff */
[----:B------:R-:W-:Y:S01]  /*7720*/  UIADD3 UR26, UP3, UPT, UR12, 0x300, URZ ;  /* 0x000003000c1a7890 */ /* 0x000fe2000ff7e0ff */
[----:B------:R-:W-:Y:S01]  /*7730*/  UMOV UR28, 0xfffffffe ;  /* 0xfffffffe001c7882 */ /* 0x000fe20000000000 */
[----:B------:R-:W-:Y:S01]  /*7740*/  UMOV UR29, 0x7fffbfdf ;  /* 0x7fffbfdf001d7882 */ /* 0x000fe20000000000 */
[----:B------:R-:W-:Y:S01]  /*7750*/  UMOV UR70, 0x1 ;  /* 0x0000000100467882 */ /* 0x000fe20000000000 */
[----:B------:R-:W-:Y:S01]  /*7760*/  UMOV UR8, URZ ;  /* 0x000000ff00087c82 */ /* 0x000fe20008000000 */
[----:B------:R-:W0:Y:S01]  /*7770*/  LDCU UR71, c[0x0][0x3a8] ;  /* 0x00007500ff4777ac */ /* 0x000e220008000800 */
[----:B------:R-:W-:-:S02]  /*7780*/  UIADD3 UR73, UPT, UPT, UR73, 0x60, URZ ;  /* 0x0000006049497890 */ /* 0x000fc4000fffe0ff */
[----:B------:R-:W-:Y:S02]  /*7790*/  UIADD3.64 UR28, UPT, UPT, UR4, -UR28, URZ ;  /* 0x8000001c041c7297 */ /* 0x000fe4000fffe0ff */
[----:B------:R-:W-:Y:S02]  /*77a0*/  UIADD3.X UR21, UPT, UPT, UR13, URZ, URZ, UP4, !UPT ;  /* 0x000000ff0d157290 */ /* 0x000fe4000a7fe4ff */
[----:B------:R-:W-:Y:S02]  /*77b0*/  UIADD3.X UR23, UPT, UPT, UR13, URZ, URZ, UP5, !UPT ;  /* 0x000000ff0d177290 */ /* 0x000fe4000affe4ff */
[----:B------:R-:W-:Y:S02]  /*77c0*/  UIADD3.X UR25, UPT, UPT, UR13, URZ, URZ, UP6, !UPT ;  /* 0x000000ff0d197290 */ /* 0x000fe4000b7fe4ff */
[----:B------:R-:W-:Y:S02]  /*77d0*/  UIADD3.X UR27, UPT, UPT, UR13, URZ, URZ, UP3, !UPT ;  /* 0x000000ff0d1b7290 */ /* 0x000fe40009ffe4ff */
[----:B------:R-:W-:-:S02]  /*77e0*/  UIADD3.64 UR30, UPT, UPT, UR14, 0x2, URZ ;  /* 0x000000020e1e7897 */ /* 0x000fc4000fffe0ff */
[----:B------:R-:W-:Y:S02]  /*77f0*/  UIADD3.64 UR32, UPT, UPT, UR14, 0x4, URZ ;  /* 0x000000040e207897 */ /* 0x000fe4000fffe0ff */
[----:B------:R-:W-:Y:S02]  /*7800*/  UIADD3.64 UR34, UPT, UPT, UR14, 0xfe, URZ ;  /* 0x000000fe0e227897 */ /* 0x000fe4000fffe0ff */
[----:B------:R-:W-:Y:S02]  /*7810*/  UIADD3.64 UR36, UPT, UPT, UR14, 0x100, URZ ;  /* 0x000001000e247897 */ /* 0x000fe4000fffe0ff */
[----:B------:R-:W-:Y:S02]  /*7820*/  UIADD3.64 UR38, UPT, UPT, UR14, 0x102, URZ ;  /* 0x000001020e267897 */ /* 0x000fe4000fffe0ff */
[----:B------:R-:W-:Y:S01]  /*7830*/  UIADD3.64 UR40, UPT, UPT, UR14, 0x104, URZ ;  /* 0x000001040e287897 */ /* 0x000fe2000fffe0ff */
[----:B0-----:R-:W-:-:S11]  /*7840*/  UMOV UR74, UR69 ;  /* 0x00000045004a7c82 */ /* 0x001fd60008000000 */
.L_x_20:
[----:B------:R-:W2:Y:S04]  /*7850*/  LDL.64 R16, [R1] ;  /* 0x0000000001107983 */ /* 0x000ea80000100a00 */
[----:B------:R-:W3:Y:S04]  /*7860*/  LDL.64 R14, [R1+0x38] ;  /* 0x00003800010e7983 */ /* 0x000ee80000100a00 */
[----:B------:R-:W4:Y:S01]  /*7870*/  LDL.64 R24, [R1+0x30] ;  /* 0x0000300001187983 */ /* 0x000f220000100a00 */
[----:B------:R-:W-:Y:S02]  /*7880*/  MOV R7, UR74 ;  /* 0x0000004a00077c02 */ /* 0x000fe40008000f00 */
[----:B------:R-:W-:Y:S01]  /*7890*/  MOV R4, R138 ;  /* 0x0000008a00047202 */ /* 0x000fe20000000f00 */
[----:B------:R-:W5:Y:S01]  /*78a0*/  LDL.64 R32, [R1+0x28] ;  /* 0x0000280001207983 */ /* 0x000f620000100a00 */
[----:B------:R-:W-:-:S02]  /*78b0*/  MOV R5, R139 ;  /* 0x0000008b00057202 */ /* 0x000fc40000000f00 */
[----:B------:R-:W-:Y:S01]  /*78c0*/  MOV R6, UR74 ;  /* 0x0000004a00067c02 */ /* 0x000fe20008000f00 */
[----:B------:R-:W4:Y:S01]  /*78d0*/  LDL.64 R36, [R1+0x20] ;  /* 0x0000200001247983 */ /* 0x000f220000100a00 */
[----:B------:R-:W-:Y:S01]  /*78e0*/  MOV R9, UR74 ;  /* 0x0000004a00097c02 */ /* 0x000fe20008000f00 */
[----:B------:R-:W-:Y:S01]  /*78f0*/  IMAD.WIDE R4, R7, 0x2, R4 ;  /* 0x0000000207047825 */ /* 0x000fe200078e0204 */
[----:B------:R-:W-:Y:S01]  /*7900*/  MOV R11, UR74 ;  /* 0x0000004a000b7c02 */ /* 0x000fe20008000f00 */
[----:B------:R-:W4:Y:S01]  /*7910*/  LDL.64 R42, [R1+0x10] ;  /* 0x00001000012a7983 */ /* 0x000f220000100a00 */
[----:B------:R-:W-:-:S03]  /*7920*/  MOV R12, UR74 ;  /* 0x0000004a000c7c02 */ /* 0x000fc60008000f00 */
[----:B------:R-:W4:Y:S04]  /*7930*/  LDL.64 R44, [R1+0x18] ;  /* 0x00001800012c7983 */ /* 0x000f280000100a00 */
[----:B------:R-:W5:Y:S01]  /*7940*/  LDL.64 R50, [R1+0x8] ;  /* 0x0000080001327983 */ /* 0x000f620000100a00 */
[----:B------:R-:W-:Y:S01]  /*7950*/  MOV R19, UR74 ;  /* 0x0000004a00137c02 */ /* 0x000fe20008000f00 */
[----:B------:R-:W-:Y:S01]  /*7960*/  IMAD.WIDE R8, R9, 0x2, R236 ;  /* 0x0000000209087825 */ /* 0x000fe200078e02ec */
[----:B------:R-:W-:Y:S01]  /*7970*/  MOV R23, UR74 ;  /* 0x0000004a00177c02 */ /* 0x000fe20008000f00 */
[----:B------:R-:W5:Y:S02]  /*7980*/  LDG.E.U16 R5, desc[UR10][R4.64] ;  /* 0x0000000a04057981 */ /* 0x000f64000c1e1500 */
[----:B------:R-:W-:-:S02]  /*7990*/  IMAD.WIDE R10, R11, 0x2, R220 ;  /* 0x000000020b0a7825 */ /* 0x000fc400078e02dc */
[----:B------:R-:W5:Y:S02]  /*79a0*/  LDG.E.U16 R9, desc[UR10][R8.64] ;  /* 0x0000000a08097981 */ /* 0x000f64000c1e1500 */
[----:B------:R-:W-:Y:S02]  /*79b0*/  IMAD.WIDE R18, R19, 0x2, R234 ;  /* 0x0000000213127825 */ /* 0x000fe400078e02ea */
[----:B------:R-:W5:Y:S02]  /*79c0*/  LDG.E.U16 R11, desc[UR10][R10.64] ;  /* 0x0000000a0a0b7981 */ /* 0x000f64000c1e1500 */
[----:B------:R-:W-:-:S05]  /*79d0*/  IMAD.WIDE R22, R23, 0x2, R218 ;  /* 0x0000000217167825 */ /* 0x000fca00078e02da */
[----:B------:R0:W5:Y:S01]  /*79e0*/  LDG.E.U16 R8, desc[UR10][R22.64] ;  /* 0x0000000a16087981 */ /* 0x000162000c1e1500 */
[----:B------:R-:W-:Y:S02]  /*79f0*/  MOV R21, UR74 ;  /* 0x0000004a00157c02 */ /* 0x000fe40008000f00 */
[----:B------:R-:W-:-:S03]  /*7a00*/  MOV R29, UR74 ;  /* 0x0000004a001d7c02 */ /* 0x000fc60008000f00 */
[----:B------:R-:W-:Y:S01]  /*7a10*/  IMAD.WIDE R20, R21, 0x2, R248 ;  /* 0x0000000215147825 */ /* 0x000fe200078e02f8 */
[----:B------:R-:W-:Y:S02]  /*7a20*/  MOV R27, UR74 ;  /* 0x0000004a001b7c02 */ /* 0x000fe40008000f00 */
[----:B------:R-:W-:Y:S01]  /*7a30*/  MOV R31, UR74 ;  /* 0x0000004a001f7c02 */ /* 0x000fe20008000f00 */
[----:B------:R-:W-:Y:S01]  /*7a40*/  IMAD.WIDE R28, R29, 0x2, R216 ;  /* 0x000000021d1c7825 */ /* 0x000fe200078e02d8 */
[----:B------:R-:W-:-:S03]  /*7a50*/  MOV R35, UR74 ;  /* 0x0000004a00237c02 */ /* 0x000fc60008000f00 */
[----:B0-----:R-:W-:Y:S01]  /*7a60*/  IMAD.WIDE R22, R27, 0x2, R246 ;  /* 0x000000021b167825 */ /* 0x001fe200078e02f6 */
[----:B------:R-:W-:-:S03]  /*7a70*/  MOV R38, UR74 ;  /* 0x0000004a00267c02 */ /* 0x000fc60008000f00 */
[----:B------:R-:W-:-:S04]  /*7a80*/  IMAD.WIDE R26, R31, 0x2, R230 ;  /* 0x000000021f1a7825 */ /* 0x000fc800078e02e6 */
[----:B------:R-:W-:Y:S01]  /*7a90*/  IMAD.WIDE R30, R31, 0x2, R214 ;  /* 0x000000021f1e7825 */ /* 0x000fe200078e02d6 */
[----:B------:R-:W-:Y:S02]  /*7aa0*/  MOV R39, UR74 ;  /* 0x0000004a00277c02 */ /* 0x000fe40008000f00 */
[----:B------:R-:W-:Y:S01]  /*7ab0*/  MOV R41, UR74 ;  /* 0x0000004a00297c02 */ /* 0x000fe20008000f00 */
[----:B--2---:R-:W-:Y:S01]  /*7ac0*/  IMAD.WIDE R6, R6, 0x2, R16 ;  /* 0x0000000206067825 */ /* 0x004fe200078e0210 */
[----:B------:R-:W-:-:S03]  /*7ad0*/  MOV R17, UR74 ;  /* 0x0000004a00117c02 */ /* 0x000fc60008000f00 */
[----:B---3--:R-:W-:Y:S02]  /*7ae0*/  IMAD.WIDE R12, R12, 0x2, R14 ;  /* 0x000000020c0c7825 */ /* 0x008fe400078e020e */
[----:B------:R-:W2:Y:S02]  /*7af0*/  LDG.E.U16 R7, desc[UR10][R6.64] ;  /* 0x0000000a06077981 */ /* 0x000ea4000c1e1500 */
[----:B------:R-:W-:Y:S02]  /*7b00*/  IMAD.WIDE R16, R17, 0x2, R250 ;  /* 0x0000000211107825 */ /* 0x000fe400078e02fa */
[----:B------:R0:W3:Y:S04]  /*7b10*/  LDG.E.U16 R2, desc[UR10][R12.64] ;  /* 0x0000000a0c027981 */ /* 0x0000e8000c1e1500 */
[----:B------:R-:W3:Y:S04]  /*7b20*/  LDG.E.U16 R4, desc[UR10][R16.64] ;  /* 0x0000000a10047981 */ /* 0x000ee8000c1e1500 */
[----:B------:R-:W3:Y:S01]  /*7b30*/  LDG.E.U16 R6, desc[UR10][R18.64] ;  /* 0x0000000a12067981 */ /* 0x000ee2000c1e1500 */
[----:B------:R-:W-:-:S02]  /*7b40*/  MOV R14, UR74 ;  /* 0x0000004a000e7c02 */ /* 0x000fc40008000f00 */
[----:B0-----:R-:W-:Y:S01]  /*7b50*/  MOV R13, UR74 ;  /* 0x0000004a000d7c02 */ /* 0x001fe20008000f00 */
[----:B------:R0:W3:Y:S02]  /*7b60*/  LDG.E.U16 R12, desc[UR10][R20.64] ;  /* 0x0000000a140c7981 */ /* 0x0000e4000c1e1500 */
[----:B----4-:R-:W-:Y:S01]  /*7b70*/  IMAD.WIDE R14, R14, 0x2, R24 ;  /* 0x000000020e0e7825 */ /* 0x010fe200078e0218 */
[----:B------:R-:W-:Y:S01]  /*7b80*/  MOV R25, UR74 ;  /* 0x0000004a00197c02 */ /* 0x000fe20008000f00 */
[----:B------:R1:W4:Y:S04]  /*7b90*/  LDG.E.U16 R16, desc[UR10][R22.64] ;  /* 0x0000000a16107981 */ /* 0x000328000c1e1500 */
[----:B------:R-:W-:Y:S01]  /*7ba0*/  IMAD.WIDE R24, R25, 0x2, R232 ;  /* 0x0000000219187825 */ /* 0x000fe200078e02e8 */
[----:B------:R-:W4:Y:S01]  /*7bb0*/  LDG.E.U16 R10, desc[UR10][R14.64] ;  /* 0x0000000a0e0a7981 */ /* 0x000f22000c1e1500 */
[----:B0-----:R-:W-:-:S02]  /*7bc0*/  MOV R20, UR74 ;  /* 0x0000004a00147c02 */ /* 0x001fc40008000f00 */
[----:B-----5:R-:W-:Y:S01]  /*7bd0*/  IMAD.WIDE R18, R13, 0x2, R32 ;  /* 0x000000020d127825 */ /* 0x020fe200078e0220 */
[----:B------:R-:W-:Y:S01]  /*7be0*/  MOV R21, UR74 ;  /* 0x0000004a00157c02 */ /* 0x000fe20008000f00 */
[----:B------:R0:W5:Y:S01]  /*7bf0*/  LDG.E.U16 R13, desc[UR10][R24.64] ;  /* 0x0000000a180d7981 */ /* 0x000162000c1e1500 */
[----:B------:R-:W-:Y:S01]  /*7c00*/  MOV R33, UR74 ;  /* 0x0000004a00217c02 */ /* 0x000fe20008000f00 */
[----:B-1----:R-:W-:Y:S02]  /*7c10*/  IMAD.WIDE R22, R35, 0x2, R212 ;  /* 0x0000000223167825 */ /* 0x002fe400078e02d4 */
[----:B------:R1:W5:Y:S02]  /*7c20*/  LDG.E.U16 R17, desc[UR10][R26.64] ;  /* 0x0000000a1a117981 */ /* 0x000364000c1e1500 */
[----:B------:R-:W-:Y:S02]  /*7c30*/  IMAD.WIDE R32, R33, 0x2, R228 ;  /* 0x0000000221207825 */ /* 0x000fe400078e02e4 */
[----:B------:R1:W5:Y:S02]  /*7c40*/  LDG.E.U16 R14, desc[UR10][R28.64] ;  /* 0x0000000a1c0e7981 */ /* 0x000364000c1e1500 */
[----:B0-----:R-:W-:Y:S01]  /*7c50*/  IMAD.WIDE R24, R20, 0x2, R36 ;  /* 0x0000000214187825 */ /* 0x001fe200078e0224 */
[----:B------:R-:W-:Y:S01]  /*7c60*/  MOV R37, UR74 ;  /* 0x0000004a00257c02 */ /* 0x000fe20008000f00 */
[----:B------:R-:W5:Y:S01]  /*7c70*/  LDG.E.U16 R15, desc[UR10][R18.64] ;  /* 0x0000000a120f7981 */ /* 0x000f62000c1e1500 */
[----:B-1----:R-:W-:-:S03]  /*7c80*/  MOV R26, UR74 ;  /* 0x0000004a001a7c02 */ /* 0x002fc60008000f00 */
[----:B------:R-:W5:Y:S01]  /*7c90*/  LDG.E.U16 R22, desc[UR10][R22.64] ;  /* 0x0000000a16167981 */ /* 0x000f62000c1e1500 */
[----:B------:R-:W-:-:S03]  /*7ca0*/  IMAD.WIDE R28, R21, 0x2, R244 ;  /* 0x00000002151c7825 */ /* 0x000fc600078e02f4 */
[----:B------:R-:W5:Y:S04]  /*7cb0*/  LDG.E.U16 R21, desc[UR10][R32.64] ;  /* 0x0000000a20157981 */ /* 0x000f68000c1e1500 */
[----:B------:R0:W5:Y:S04]  /*7cc0*/  LDG.E.U16 R18, desc[UR10][R30.64] ;  /* 0x0000000a1e127981 */ /* 0x000168000c1e1500 */
[----:B------:R1:W5:Y:S01]  /*7cd0*/  LDG.E.U16 R19, desc[UR10][R24.64] ;  /* 0x0000000a18137981 */ /* 0x000362000c1e1500 */
[----:B------:R-:W-:-:S03]  /*7ce0*/  IMAD.WIDE R26, R26, 0x2, R44 ;  /* 0x000000021a1a7825 */ /* 0x000fc600078e022c */
[----:B------:R1:W5:Y:S01]  /*7cf0*/  LDG.E.U16 R20, desc[UR10][R28.64] ;  /* 0x0000000a1c147981 */ /* 0x000362000c1e1500 */
[----:B0-----:R-:W-:Y:S01]  /*7d00*/  IMAD.WIDE R30, R35, 0x2, R242 ;  /* 0x00000002231e7825 */ /* 0x001fe200078e02f2 */
[----:B------:R-:W-:Y:S02]  /*7d10*/  MOV R33, UR74 ;  /* 0x0000004a00217c02 */ /* 0x000fe40008000f00 */
[----:B------:R-:W5:Y:S01]  /*7d20*/  LDG.E.U16 R23, desc[UR10][R26.64] ;  /* 0x0000000a1a177981 */ /* 0x000f62000c1e1500 */
[----:B------:R-:W-:-:S03]  /*7d30*/  IMAD.WIDE R34, R37, 0x2, R226 ;  /* 0x0000000225227825 */ /* 0x000fc600078e02e2 */
[----:B------:R-:W5:Y:S01]  /*7d40*/  LDG.E.U16 R44, desc[UR10][R30.64] ;  /* 0x0000000a1e2c7981 */ /* 0x000f62000c1e1500 */
[----:B-1----:R-:W-:Y:S01]  /*7d50*/  IMAD.WIDE R24, R38, 0x2, R42 ;  /* 0x0000000226187825 */ /* 0x002fe200078e022a */
[----:B------:R-:W-:Y:S02]  /*7d60*/  MOV R29, UR74 ;  /* 0x0000004a001d7c02 */ /* 0x000fe40008000f00 */
[----:B------:R0:W5:Y:S01]  /*7d70*/  LDG.E.U16 R46, desc[UR10][R34.64] ;  /* 0x0000000a222e7981 */ /* 0x000162000c1e1500 */
[----:B------:R-:W-:Y:S01]  /*7d80*/  MOV R43, UR74 ;  /* 0x0000004a002b7c02 */ /* 0x000fe20008000f00 */
[----:B------:R-:W-:Y:S02]  /*7d90*/  IMAD.WIDE R36, R39, 0x2, R210 ;  /* 0x0000000227247825 */ /* 0x000fe400078e02d2 */
[----:B------:R1:W5:Y:S02]  /*7da0*/  LDG.E.U16 R42, desc[UR10][R24.64] ;  /* 0x0000000a182a7981 */ /* 0x000364000c1e1500 */
[----:B------:R-:W-:-:S02]  /*7db0*/  IMAD.WIDE R28, R29, 0x2, R240 ;  /* 0x000000021d1c7825 */ /* 0x000fc400078e02f0 */
[----:B------:R1:W5:Y:S01]  /*7dc0*/  LDG.E.U16 R48, desc[UR10][R36.64] ;  /* 0x0000000a24307981 */ /* 0x000362000c1e1500 */
[----:B0-----:R-:W-:Y:S01]  /*7dd0*/  MOV R35, UR74 ;  /* 0x0000004a00237c02 */ /* 0x001fe20008000f00 */
[----:B------:R-:W-:Y:S02]  /*7de0*/  IMAD.WIDE R32, R33, 0x2, R224 ;  /* 0x0000000221207825 */ /* 0x000fe400078e02e0 */
[----:B------:R0:W5:Y:S01]  /*7df0*/  LDG.E.U16 R28, desc[UR10][R28.64] ;  /* 0x0000000a1c1c7981 */ /* 0x000162000c1e1500 */
[----:B-1----:R-:W-:Y:S01]  /*7e00*/  MOV R25, UR74 ;  /* 0x0000004a00197c02 */ /* 0x002fe20008000f00 */
[----:B------:R-:W-:Y:S02]  /*7e10*/  IMAD.WIDE R38, R39, 0x2, R208 ;  /* 0x0000000227267825 */ /* 0x000fe400078e02d0 */
[----:B------:R-:W5:Y:S02]  /*7e20*/  LDG.E.U16 R32, desc[UR10][R32.64] ;  /* 0x0000000a20207981 */ /* 0x000f64000c1e1500 */
[----:B------:R-:W-:-:S02]  /*7e30*/  IMAD.WIDE R26, R41, 0x2, R50 ;  /* 0x00000002291a7825 */ /* 0x000fc400078e0232 */
[----:B------:R1:W5:Y:S02]  /*7e40*/  LDG.E.U16 R50, desc[UR10][R38.64] ;  /* 0x0000000a26327981 */ /* 0x000364000c1e1500 */
[----:B------:R-:W-:Y:S02]  /*7e50*/  IMAD.WIDE R30, R43, 0x2, R238 ;  /* 0x000000022b1e7825 */ /* 0x000fe400078e02ee */
[----:B------:R-:W5:Y:S02]  /*7e60*/  LDG.E.U16 R27, desc[UR10][R26.64] ;  /* 0x0000000a1a1b7981 */ /* 0x000f64000c1e1500 */
[----:B------:R-:W-:Y:S02]  /*7e70*/  IMAD.WIDE R24, R25, 0x2, R222 ;  /* 0x0000000219187825 */ /* 0x000fe400078e02de */
[----:B------:R-:W5:Y:S02]  /*7e80*/  LDG.E.U16 R31, desc[UR10][R30.64] ;  /* 0x0000000a1e1f7981 */ /* 0x000f64000c1e1500 */
[----:B------:R-:W-:-:S02]  /*7e90*/  IMAD.WIDE R34, R35, 0x2, R206 ;  /* 0x0000000223227825 */ /* 0x000fc400078e02ce */
[----:B------:R0:W5:Y:S04]  /*7ea0*/  LDG.E.U16 R25, desc[UR10][R24.64] ;  /* 0x0000000a18197981 */ /* 0x000168000c1e1500 */
[----:B------:R0:W5:Y:S01]  /*7eb0*/  LDG.E.U16 R35, desc[UR10][R34.64] ;  /* 0x0000000a22237981 */ /* 0x000162000c1e1500 */
[----:B------:R-:W-:-:S03]  /*7ec0*/  LOP3.LUT R77, R136, 0x10, RZ, 0x3c, !PT ;  /* 0x00000010884d7812 */ /* 0x000fc600078e3cff */
[----:B------:R-:W-:Y:S04]  /*7ed0*/  STS.U16 [R136+UR62+0xa000], R5 ;  /* 0x00a0000588007988 */ /* 0x000fe8000800043e */
[----:B------:R-:W-:Y:S04]  /*7ee0*/  STS.U16 [R136+UR62+0xa800], R9 ;  /* 0x00a8000988007988 */ /* 0x000fe8000800043e */
[----:B------:R-:W-:Y:S01]  /*7ef0*/  STS.U16 [R136+UR62+0xac00], R11 ;  /* 0x00ac000b88007988 */ /* 0x000fe2000800043e */
[----:B------:R-:W-:Y:S02]  /*7f00*/  LOP3.LUT R75, R136, 0x20, RZ, 0x3c, !PT ;  /* 0x00000020884b7812 */ /* 0x000fe400078e3cff */
[----:B------:R-:W-:-:S02]  /*7f10*/  IADD3 R37, P2, PT, R132, 0x21, RZ ;  /* 0x0000002184257810 */ /* 0x000fc40007f5e0ff */
[C---:B------:R-:W-:Y:S01]  /*7f20*/  IADD3 R41, P5, PT, R132.reuse, 0x24, RZ ;  /* 0x0000002484297810 */ /* 0x040fe20007fbe0ff */
[----:B------:R-:W-:Y:S01]  /*7f30*/  UMOV UR6, 0x1 ;  /* 0x0000000100067882 */ /* 0x000fe20000000000 */
[C---:B------:R-:W-:Y:S02]  /*7f40*/  IADD3 R57, P1, PT, R132.reuse, 0x23, RZ ;  /* 0x0000002384397810 */ /* 0x040fe40007f3e0ff */
[-C--:B------:R-:W-:Y:S02]  /*7f50*/  IADD3.X R36, PT, PT, RZ, R133.reuse, RZ, P2, !PT ;  /* 0x00000085ff247210 */ /* 0x080fe400017fe4ff */
[----:B------:R-:W-:Y:S02]  /*7f60*/  IADD3.X R74, PT, PT, RZ, R133, RZ, P5, !PT ;  /* 0x00000085ff4a7210 */ /* 0x000fe40002ffe4ff */
[C---:B------:R-:W-:Y:S02]  /*7f70*/  IADD3 R59, P2, PT, R132.reuse, 0x25, RZ ;  /* 0x00000025843b7810 */ /* 0x040fe40007f5e0ff */
[----:B------:R-:W-:Y:S01]  /*7f80*/  IADD3 R43, P5, PT, R132, 0x28, RZ ;  /* 0x00000028842b7810 */ /* 0x000fe20007fbe0ff */
[----:B------:R-:W-:-:S04]  /*7f90*/  @!UP1 UIADD3 UR6, UPT, UPT, -UR6, 0x100000, URZ ;  /* 0x0010000006069890 */ /* 0x000fc8000fffe1ff */
[----:B------:R-:W-:Y:S02]  /*7fa0*/  @!UP1 USHF.L.U32 UR7, UR6, 0xb, URZ ;  /* 0x0000000b06079899 */ /* 0x000fe400080006ff */
[----:B------:R-:W-:Y:S01]  /*7fb0*/  @!UP1 USHF.L.U32 UR6, UR6, 0x1, URZ ;  /* 0x0000000106069899 */ /* 0x000fe200080006ff */
[-C--:B------:R-:W-:Y:S02]  /*7fc0*/  IADD3.X R72, PT, PT, RZ, R133.reuse, RZ, P1, !PT ;  /* 0x00000085ff487210 */ /* 0x080fe40000ffe4ff */
[C---:B------:R-:W-:Y:S02]  /*7fd0*/  IADD3 R45, P1, PT, R132.reuse, 0x27, RZ ;  /* 0x00000027842d7810 */ /* 0x040fe40007f3e0ff */
[-C--:B------:R-:W-:Y:S02]  /*7fe0*/  IADD3.X R76, PT, PT, RZ, R133.reuse, RZ, P2, !PT ;  /* 0x00000085ff4c7210 */ /* 0x080fe400017fe4ff */
[----:B------:R-:W-:Y:S02]  /*7ff0*/  IADD3.X R66, PT, PT, RZ, R133, RZ, P5, !PT ;  /* 0x00000085ff427210 */ /* 0x000fe40002ffe4ff */
[----:B0-----:R-:W-:-:S02]  /*8000*/  IADD3 R29, P4, PT, R132, 0x35, RZ ;  /* 0x00000035841d7810 */ /* 0x001fc40007f9e0ff */
[C---:B------:R-:W-:Y:S02]  /*8010*/  IADD3 R51, P2, PT, R132.reuse, 0x29, RZ ;  /* 0x0000002984337810 */ /* 0x040fe40007f5e0ff */
[C---:B------:R-:W-:Y:S02]  /*8020*/  IADD3 R49, P5, PT, R132.reuse, 0x2c, RZ ;  /* 0x0000002c84317810 */ /* 0x040fe40007fbe0ff */
[-C--:B------:R-:W-:Y:S02]  /*8030*/  IADD3.X R70, PT, PT, RZ, R133.reuse, RZ, P1, !PT ;  /* 0x00000085ff467210 */ /* 0x080fe40000ffe4ff */
[----:B------:R-:W-:Y:S02]  /*8040*/  ISETP.GT.U32.AND P0, PT, R29, R134, PT ;  /* 0x000000861d00720c */ /* 0x000fe40003f04070 */
[----:B------:R-:W-:Y:S02]  /*8050*/  IADD3 R53, P1, PT, R132, 0x2b, RZ ;  /* 0x0000002b84357810 */ /* 0x000fe40007f3e0ff */
[----:B------:R-:W-:-:S02]  /*8060*/  IADD3.X R64, PT, PT, RZ, R133, RZ, P2, !PT ;  /* 0x00000085ff407210 */ /* 0x000fc400017fe4ff */
[-C--:B------:R-:W-:Y:S02]  /*8070*/  IADD3.X R54, PT, PT, RZ, R133.reuse, RZ, P5, !PT ;  /* 0x00000085ff367210 */ /* 0x080fe40002ffe4ff */
[C---:B------:R-:W-:Y:S02]  /*8080*/  IADD3 R61, P3, PT, R132.reuse, 0x22, RZ ;  /* 0x00000022843d7810 */ /* 0x040fe40007f7e0ff */
[C---:B------:R-:W-:Y:S02]  /*8090*/  IADD3 R55, P2, PT, R132.reuse, 0x2d, RZ ;  /* 0x0000002d84377810 */ /* 0x040fe40007f5e0ff */
[----:B------:R-:W-:Y:S02]  /*80a0*/  IADD3 R29, P5, PT, R132, 0x30, RZ ;  /* 0x00000030841d7810 */ /* 0x000fe40007fbe0ff */
[-C--:B------:R-:W-:Y:S02]  /*80b0*/  IADD3.X R56, PT, PT, RZ, R133.reuse, RZ, P1, !PT ;  /* 0x00000085ff387210 */ /* 0x080fe40000ffe4ff */
[----:B-1----:R-:W-:-:S02]  /*80c0*/  IADD3.X R38, PT, PT, RZ, R133, RZ, P3, !PT ;  /* 0x00000085ff267210 */ /* 0x002fc40001ffe4ff */
[C---:B------:R-:W-:Y:S02]  /*80d0*/  IADD3 R65, P1, PT, R132.reuse, 0x2f, RZ ;  /* 0x0000002f84417810 */ /* 0x040fe40007f3e0ff */
[-C--:B------:R-:W-:Y:S02]  /*80e0*/  IADD3.X R52, PT, PT, RZ, R133.reuse, RZ, P2, !PT ;  /* 0x00000085ff347210 */ /* 0x080fe400017fe4ff */
[----:B------:R-:W-:Y:S02]  /*80f0*/  IADD3.X R24, PT, PT, RZ, R133, RZ, P5, !PT ;  /* 0x00000085ff187210 */ /* 0x000fe40002ffe4ff */
[C---:B------:R-:W-:Y:S02]  /*8100*/  IADD3 R39, P3, PT, R132.reuse, 0x26, RZ ;  /* 0x0000002684277810 */ /* 0x040fe40007f7e0ff */
[C---:B------:R-:W-:Y:S02]  /*8110*/  IADD3 R33, P2, PT, R132.reuse, 0x31, RZ ;  /* 0x0000003184217810 */ /* 0x040fe40007f5e0ff */
[----:B------:R-:W-:-:S02]  /*8120*/  IADD3 R69, P5, PT, R132, 0x34, RZ ;  /* 0x0000003484457810 */ /* 0x000fc40007fbe0ff */
[-C--:B------:R-:W-:Y:S02]  /*8130*/  IADD3.X R60, PT, PT, RZ, R133.reuse, RZ, P1, !PT ;  /* 0x00000085ff3c7210 */ /* 0x080fe40000ffe4ff */
[-C--:B------:R-:W-:Y:S02]  /*8140*/  IADD3.X R68, PT, PT, RZ, R133.reuse, RZ, P3, !PT ;  /* 0x00000085ff447210 */ /* 0x080fe40001ffe4ff */
[C---:B------:R-:W-:Y:S02]  /*8150*/  IADD3 R71, P1, PT, R132.reuse, 0x33, RZ ;  /* 0x0000003384477810 */ /* 0x040fe40007f3e0ff */
[----:B------:R-:W-:Y:S02]  /*8160*/  IADD3.X R26, PT, PT, RZ, R133, RZ, P2, !PT ;  /* 0x00000085ff1a7210 */ /* 0x000fe400017fe4ff */
[C---:B------:R-:W-:Y:S02]  /*8170*/  IADD3 R47, P3, PT, R132.reuse, 0x2a, RZ ;  /* 0x0000002a842f7810 */ /* 0x040fe40007f7e0ff */
[----:B------:R-:W-:-:S02]  /*8180*/  IADD3 R73, P2, PT, R132, 0x37, RZ ;  /* 0x0000003784497810 */ /* 0x000fc40007f5e0ff */
[-C--:B------:R-:W-:Y:S02]  /*8190*/  IADD3.X R34, PT, PT, RZ, R133.reuse, RZ, P1, !PT ;  /* 0x00000085ff227210 */ /* 0x080fe40000ffe4ff */
[----:B------:R-:W-:Y:S02]  /*81a0*/  IADD3.X R62, PT, PT, RZ, R133, RZ, P3, !PT ;  /* 0x00000085ff3e7210 */ /* 0x000fe40001ffe4ff */
[----:B------:R-:W-:Y:S02]  /*81b0*/  ISETP.GT.U32.AND P1, PT, R73, R134, PT ;  /* 0x000000864900720c */ /* 0x000fe40003f24070 */
[----:B------:R-:W-:-:S04]  /*81c0*/  IADD3 R63, P3, PT, R132, 0x2e, RZ ;  /* 0x0000002e843f7810 */ /* 0x000fc80007f7e0ff */
[----:B------:R-:W-:Y:S02]  /*81d0*/  IADD3.X R58, PT, PT, RZ, R133, RZ, P3, !PT ;  /* 0x00000085ff3a7210 */ /* 0x000fe40001ffe4ff */
[----:B------:R-:W-:-:S04]  /*81e0*/  IADD3 R67, P3, PT, R132, 0x32, RZ ;  /* 0x0000003284437810 */ /* 0x000fc80007f7e0ff */
[----:B------:R-:W-:Y:S02]  /*81f0*/  IADD3.X R30, PT, PT, RZ, R133, RZ, P3, !PT ;  /* 0x00000085ff1e7210 */ /* 0x000fe40001ffe4ff */
[----:B------:R-:W-:Y:S01]  /*8200*/  ISETP.GT.U32.AND P3, PT, R69, R134, PT ;  /* 0x000000864500720c */ /* 0x000fe20003f64070 */
[----:B--2---:R-:W-:Y:S04]  /*8210*/  STS.U16 [R136+UR62+0xa400], R7 ;  /* 0x00a4000788007988 */ /* 0x004fe8000800043e */
[----:B---3--:R-:W-:Y:S04]  /*8220*/  STS.U16 [R77+UR62+0xa080], R2 ;  /* 0x00a080024d007988 */ /* 0x008fe8000800043e */
[----:B------:R-:W-:Y:S04]  /*8230*/  STS.U16 [R77+UR62+0xa480], R4 ;  /* 0x00a480044d007988 */ /* 0x000fe8000800043e */
[----:B------:R-:W-:Y:S04]  /*8240*/  STS.U16 [R77+UR62+0xa880], R6 ;  /* 0x00a880064d007988 */ /* 0x000fe8000800043e */
[----:B------:R0:W-:Y:S02]  /*8250*/  STS.U16 [R77+UR62+0xac80], R8 ;  /* 0x00ac80084d007988 */ /* 0x0001e4000800043e */
[----:B0-----:R-:W0:Y:S01]  /*8260*/  S2R R8, SR_TID.X ;  /* 0x0000000000087919 */ /* 0x001e220000002100 */
[C---:B------:R-:W-:Y:S01]  /*8270*/  LOP3.LUT R77, R136.reuse, 0x30, RZ, 0x3c, !PT ;  /* 0x00000030884d7812 */ /* 0x040fe200078e3cff */
[----:B----4-:R-:W-:Y:S04]  /*8280*/  STS.U16 [R75+UR62+0xa100], R10 ;  /* 0x00a1000a4b007988 */ /* 0x010fe8000800043e */
[----:B------:R-:W-:Y:S04]  /*8290*/  STS.U16 [R75+UR62+0xa500], R12 ;  /* 0x00a5000c4b007988 */ /* 0x000fe8000800043e */
[----:B-----5:R-:W-:Y:S04]  /*82a0*/  STS.U16 [R75+UR62+0xa900], R13 ;  /* 0x00a9000d4b007988 */ /* 0x020fe8000800043e */
[----:B------:R1:W-:Y:S04]  /*82b0*/  STS.U16 [R75+UR62+0xad00], R14 ;  /* 0x00ad000e4b007988 */ /* 0x0003e8000800043e */
[----:B------:R-:W-:Y:S04]  /*82c0*/  STS.U16 [R77+UR62+0xa180], R15 ;  /* 0x00a1800f4d007988 */ /* 0x000fe8000800043e */
[----:B------:R-:W-:Y:S01]  /*82d0*/  STS.U16 [R77+UR62+0xa580], R16 ;  /* 0x00a580104d007988 */ /* 0x000fe2000800043e */
[----:B-1----:R-:W-:-:S03]  /*82e0*/  LOP3.LUT R75, R136, 0x40, RZ, 0x3c, !PT ;  /* 0x00000040884b7812 */ /* 0x002fc600078e3cff */
[----:B------:R-:W-:Y:S01]  /*82f0*/  STS.U16 [R77+UR62+0xa980], R17 ;  /* 0x00a980114d007988 */ /* 0x000fe2000800043e */
[----:B0-----:R-:W-:-:S03]  /*8300*/  LOP3.LUT P6, RZ, R8, 0x7f, RZ, 0xc0, !PT ;  /* 0x0000007f08ff7812 */ /* 0x001fc600078cc0ff */
[----:B------:R0:W-:Y:S04]  /*8310*/  STS.U16 [R77+UR62+0xad80], R18 ;  /* 0x00ad80124d007988 */ /* 0x0001e8000800043e */
[----:B------:R-:W-:Y:S04]  /*8320*/  STS.U16 [R75+UR62+0xa200], R19 ;  /* 0x00a200134b007988 */ /* 0x000fe8000800043e */
[----:B------:R-:W-:Y:S01]  /*8330*/  STS.U16 [R75+UR62+0xa600], R20 ;  /* 0x00a600144b007988 */ /* 0x000fe2000800043e */
[----:B0-----:R-:W-:-:S03]  /*8340*/  LOP3.LUT R77, R136, 0x50, RZ, 0x3c, !PT ;  /* 0x00000050884d7812 */ /* 0x001fc600078e3cff */
[----:B------:R-:W-:Y:S04]  /*8350*/  STS.U16 [R75+UR62+0xaa00], R21 ;  /* 0x00aa00154b007988 */ /* 0x000fe8000800043e */
[----:B------:R0:W-:Y:S04]  /*8360*/  STS.U16 [R75+UR62+0xae00], R22 ;  /* 0x00ae00164b007988 */ /* 0x0001e8000800043e */
[----:B------:R-:W-:Y:S04]  /*8370*/  STS.U16 [R77+UR62+0xa280], R23 ;  /* 0x00a280174d007988 */ /* 0x000fe8000800043e */
[----:B------:R-:W-:Y:S01]  /*8380*/  STS.U16 [R77+UR62+0xa680], R44 ;  /* 0x00a6802c4d007988 */ /* 0x000fe2000800043e */
[----:B0-----:R-:W-:-:S03]  /*8390*/  LOP3.LUT R75, R136, 0x60, RZ, 0x3c, !PT ;  /* 0x00000060884b7812 */ /* 0x001fc600078e3cff */
[----:B------:R-:W-:Y:S01]  /*83a0*/  STS.U16 [R77+UR62+0xaa80], R46 ;  /* 0x00aa802e4d007988 */ /* 0x000fe2000800043e */
[----:B------:R-:W-:-:S03]  /*83b0*/  VOTEU.ALL UP3, P6 ;  /* 0x0000000000ff7886 */ /* 0x000fc60003060000 */
[----:B------:R-:W-:Y:S04]  /*83c0*/  STS.U16 [R77+UR62+0xae80], R48 ;  /* 0x00ae80304d007988 */ /* 0x000fe8000800043e */
[----:B------:R-:W-:Y:S04]  /*83d0*/  STS.U16 [R75+UR62+0xa300], R42 ;  /* 0x00a3002a4b007988 */ /* 0x000fe8000800043e */
[----:B------:R-:W-:Y:S04]  /*83e0*/  STS.U16 [R75+UR62+0xa700], R28 ;  /* 0x00a7001c4b007988 */ /* 0x000fe8000800043e */
[----:B------:R-:W-:Y:S04]  /*83f0*/  STS.U16 [R75+UR62+0xab00], R32 ;  /* 0x00ab00204b007988 */ /* 0x000fe8000800043e */
[----:B------:R0:W-:Y:S04]  /*8400*/  STS.U16 [R75+UR62+0xaf00], R50 ;  /* 0x00af00324b007988 */ /* 0x0001e8000800043e */
[----:B------:R1:W-:Y:S04]  /*8410*/  STS.U16 [R252+UR62+0xa380], R27 ;  /* 0x00a3801bfc007988 */ /* 0x0003e8000800043e */
[----:B------:R1:W-:Y:S04]  /*8420*/  STS.U16 [R252+UR62+0xa780], R31 ;  /* 0x00a7801ffc007988 */ /* 0x0003e8000800043e */
[----:B------:R1:W-:Y:S04]  /*8430*/  STS.U16 [R252+UR62+0xab80], R25 ;  /* 0x00ab8019fc007988 */ /* 0x0003e8000800043e */
[----:B------:R1:W-:Y:S01]  /*8440*/  STS.U16 [R252+UR62+0xaf80], R35 ;  /* 0x00af8023fc007988 */ /* 0x0003e2000800043e */
[----:B------:R2:W-:Y:S06]  /*8450*/  MEMBAR.ALL.CTA ;  /* 0x0000000000007992 */ /* 0x0005ec0000008000 */
[----:B--2---:R-:W-:Y:S04]  /*8460*/  FENCE.VIEW.ASYNC.S ;  /* 0x00000000000073c6 */ /* 0x004fe80000000000 */
[----:B------:R-:W2:Y:S02]  /*8470*/  FENCE.VIEW.ASYNC.S ;  /* 0x00000000000073c6 */ /* 0x000ea40000000000 */
[----:B--2---:R1:W2:Y:S01]  /*8480*/  @!UP3 SYNCS.EXCH.64 URZ, [UR62+0xe010], UR6 ;  /* 0x00e010063effb5b2 */ /* 0x0042a20008000100 */
[----:B------:R-:W-:Y:S01]  /*8490*/  IADD3.X R2, PT, PT, RZ, R133, RZ, P5, !PT ;  /* 0x00000085ff027210 */ /* 0x000fe20002ffe4ff */
[----:B--2---:R-:W-:Y:S01]  /*84a0*/  BAR.SYNC.DEFER_BLOCKING 0x0 ;  /* 0x0000000000007b1d */ /* 0x004fe20000010000 */
[----:B------:R-:W-:-:S02]  /*84b0*/  IADD3 R5, P5, PT, R132, 0x36, RZ ;  /* 0x0000003684057810 */ /* 0x000fc40007fbe0ff */
[-C--:B------:R-:W-:Y:S02]  /*84c0*/  IADD3.X R4, PT, PT, RZ, R133.reuse, RZ, P4, !PT ;  /* 0x00000085ff047210 */ /* 0x080fe400027fe4ff */
[-C--:B------:R-:W-:Y:S02]  /*84d0*/  IADD3.X R6, PT, PT, RZ, R133.reuse, RZ, P5, !PT ;  /* 0x00000085ff067210 */ /* 0x080fe40002ffe4ff */
[C---:B0-----:R-:W-:Y:S02]  /*84e0*/  IADD3 R75, P4, PT, R132.reuse, 0x38, RZ ;  /* 0x00000038844b7810 */ /* 0x041fe40007f9e0ff */
[C---:B------:R-:W-:Y:S02]  /*84f0*/  IADD3 R73, P5, PT, R132.reuse, 0x39, RZ ;  /* 0x0000003984497810 */ /* 0x040fe40007fbe0ff */
[----:B------:R-:W-:Y:S02]  /*8500*/  IADD3.X R7, PT, PT, RZ, R133, RZ, P2, !PT ;  /* 0x00000085ff077210 */ /* 0x000fe400017fe4ff */
[----:B------:R-:W-:-:S02]  /*8510*/  IADD3 R79, P2, PT, R132, 0x3a, RZ ;  /* 0x0000003a844f7810 */ /* 0x000fc40007f5e0ff */
[-C--:B------:R-:W-:Y:S02]  /*8520*/  IADD3.X R77, PT, PT, RZ, R133.reuse, RZ, P4, !PT ;  /* 0x00000085ff4d7210 */ /* 0x080fe400027fe4ff */
[-C--:B------:R-:W-:Y:S02]  /*8530*/  IADD3.X R50, PT, PT, RZ, R133.reuse, RZ, P5, !PT ;  /* 0x00000085ff327210 */ /* 0x080fe40002ffe4ff */
[C---:B------:R-:W-:Y:S02]  /*8540*/  IADD3 R81, P4, PT, R132.reuse, 0x3b, RZ ;  /* 0x0000003b84517810 */ /* 0x040fe40007f9e0ff */
[C---:B------:R-:W-:Y:S02]  /*8550*/  IADD3 R9, P5, PT, R132.reuse, 0x3c, RZ ;  /* 0x0000003c84097810 */ /* 0x040fe40007fbe0ff */
[----:B------:R-:W-:Y:S02]  /*8560*/  IADD3.X R82, PT, PT, RZ, R133, RZ, P2, !PT ;  /* 0x00000085ff527210 */ /* 0x000fe400017fe4ff */
[----:B------:R-:W-:-:S02]  /*8570*/  IADD3 R11, P2, PT, R132, 0x3d, RZ ;  /* 0x0000003d840b7810 */ /* 0x000fc40007f5e0ff */
[-C--:B------:R-:W-:Y:S02]  /*8580*/  IADD3.X R78, PT, PT, RZ, R133.reuse, RZ, P4, !PT ;  /* 0x00000085ff4e7210 */ /* 0x080fe400027fe4ff */
[-C--:B------:R-:W-:Y:S02]  /*8590*/  IADD3.X R83, PT, PT, RZ, R133.reuse, RZ, P5, !PT ;  /* 0x00000085ff537210 */ /* 0x080fe40002ffe4ff */
[C---:B------:R-:W-:Y:S02]  /*85a0*/  IADD3 R13, P4, PT, R132.reuse, 0x3e, RZ ;  /* 0x0000003e840d7810 */ /* 0x040fe40007f9e0ff */
[----:B------:R-:W-:Y:S02]  /*85b0*/  IADD3 R15, P5, PT, R132, 0x3f, RZ ;  /* 0x0000003f840f7810 */ /* 0x000fe40007fbe0ff */
[----:B------:R-:W-:Y:S01]  /*85c0*/  IADD3.X R48, PT, PT, RZ, R133, RZ, P2, !PT ;  /* 0x00000085ff307210 */ /* 0x000fe200017fe4ff */
[----:B-1----:R-:W-:Y:S10]  /*85d0*/  BRA.U UP2, `(.L_x_16) ;  /* 0x00000001027c7547 */ /* 0x002ff4000b800000 */
[----:B------:R-:W-:Y:S01]  /*85e0*/  UMOV UR43, 0x40004040 ;  /* 0x40004040002b7882 */ /* 0x000fe20000000000 */
[----:B------:R-:W-:Y:S01]  /*85f0*/  UMOV UR45, 0x40004040 ;  /* 0x40004040002d7882 */ /* 0x000fe20000000000 */
[----:B------:R-:W-:Y:S01]  /*8600*/  UMOV UR46, 0x0 ;  /* 0x00000000002e7882 */ /* 0x000fe20000000000 */
[----:B------:R-:W-:Y:S01]  /*8610*/  UMOV UR47, 0x8088490 ;  /* 0x08088490002f7882 */ /* 0x000fe20000000000 */
[----:B------:R-:W-:Y:S01]  /*8620*/  UIADD3 UR6, UPT, UPT, UR62, 0xe010, URZ ;  /* 0x0000e0103e067890 */ /* 0x000fe2000fffe0ff */
[----:B------:R0:W-:Y:S01]  /*8630*/  UTCHMMA gdesc[UR42], gdesc[UR44], tmem[UR66], tmem[UR46], idesc[UR47], !UPT ;  /* 0x00ff2e2c2a0075ea */ /* 0x0001e2000f800042 */
[----:B------:R-:W-:Y:S01]  /*8640*/  UMOV UR48, 0x0 ;  /* 0x0000000000307882 */ /* 0x000fe20000000000 */
[----:B------:R-:W-:Y:S01]  /*8650*/  UMOV UR49, 0x8088490 ;  /* 0x0808849000317882 */ /* 0x000fe20000000000 */
[----:B------:R-:W-:Y:S01]  /*8660*/  UMOV UR50, 0x0 ;  /* 0x0000000000327882 */ /* 0x000fe20000000000 */
[----:B------:R-:W-:Y:S01]  /*8670*/  UMOV UR51, 0x8088490 ;  /* 0x0808849000337882 */ /* 0x000fe20000000000 */
        /* <DEDUP_REMOVED lines=11> */
[----:B------:R-:W-:Y:S01]  /*8730*/  UMOV UR7, URZ ;  /* 0x000000ff00077c82 */ /* 0x000fe20008000000 */
[----:B------:R0:W-:Y:S01]  /*8740*/  UTCHMMA gdesc[UR20], gdesc[UR34], tmem[UR66], tmem[UR54], idesc[UR55], UPT ;  /* 0x00ff3622140075ea */ /* 0x0001e2000b800042 */
[----:B------:R-:W-:Y:S01]  /*8750*/  UMOV UR60, 0x0 ;  /* 0x00000000003c7882 */ /* 0x000fe20000000000 */
[----:B------:R-:W-:Y:S01]  /*8760*/  UMOV UR61, 0x8088490 ;  /* 0x08088490003d7882 */ /* 0x000fe20000000000 */
[----:B------:R0:W-:Y:S01]  /*8770*/  UTCHMMA gdesc[UR22], gdesc[UR36], tmem[UR66], tmem[UR56], idesc[UR57], UPT ;  /* 0x00ff3824160075ea */ /* 0x0001e2000b800042 */
[----:B------:R-:W-:Y:S01]  /*8780*/  UMOV UR6, UR6 ;  /* 0x0000000600067c82 */ /* 0x000fe20008000000 */
[----:B------:R0:W-:Y:S01]  /*8790*/  UTCHMMA gdesc[UR24], gdesc[UR38], tmem[UR66], tmem[UR58], idesc[UR59], UPT ;  /* 0x00ff3a26180075ea */ /* 0x0001e2000b800042 */
[----:B------:R0:W-:Y:S01]  /*87a0*/  UTCHMMA gdesc[UR26], gdesc[UR40], tmem[UR66], tmem[UR60], idesc[UR61], UPT ;  /* 0x00ff3c281a0075ea */ /* 0x0001e2000b800042 */
[----:B------:R0:W-:Y:S01]  /*87b0*/  UTCBAR [UR6], URZ ;  /* 0x000000ff060073e9 */ /* 0x0001e200080000ff */
[----:B------:R-:W-:Y:S01]  /*87c0*/  NOP ;  /* 0x0000000000007918 */ /* 0x000fe20000000000 */
.L_x_16:
[----:B------:R-:W1:Y:S01]  /*87d0*/  SYNCS.PHASECHK.TRANS64.TRYWAIT P2, [UR62+0xe010], RZ ;  /* 0x00e010ffff0075a7 */ /* 0x000e62000804113e */
[-C--:B------:R-:W-:Y:S02]  /*87e0*/  IADD3.X R84, PT, PT, RZ, R133.reuse, RZ, P4, !PT ;  /* 0x00000085ff547210 */ /* 0x080fe400027fe4ff */
[----:B------:R-:W-:Y:S02]  /*87f0*/  IADD3 R132, P4, PT, R132, 0x20, RZ ;  /* 0x0000002084847810 */ /* 0x000fe40007f9e0ff */
[----:B------:R-:W-:Y:S02]  /*8800*/  ISETP.GT.U32.AND.EX P0, PT, R4, RZ, PT, P0 ;  /* 0x000000ff0400720c */ /* 0x000fe40003f04100 */
[----:B------:R-:W-:Y:S02]  /*8810*/  ISETP.GT.U32.AND.EX P3, PT, R2, RZ, PT, P3 ;  /* 0x000000ff0200720c */ /* 0x000fe40003f64130 */
[-C--:B------:R-:W-:Y:S02]  /*8820*/  IADD3.X R80, PT, PT, RZ, R133.reuse, RZ, P5, !PT ;  /* 0x00000085ff507210 */ /* 0x080fe40002ffe4ff */
[----:B------:R-:W-:-:S02]  /*8830*/  IADD3.X R133, PT, PT, RZ, R133, RZ, P4, !PT ;  /* 0x00000085ff857210 */ /* 0x000fc400027fe4ff */
[----:B------:R-:W-:Y:S02]  /*8840*/  SEL R42, RZ, 0x4, !P0 ;  /* 0x00000004ff2a7807 */ /* 0x000fe40004000000 */
[----:B------:R-:W-:Y:S02]  /*8850*/  SEL R69, RZ, 0x7fff8, !P3 ;  /* 0x0007fff8ff457807 */ /* 0x000fe40005800000 */
[-C--:B------:R-:W-:Y:S02]  /*8860*/  ISETP.GT.U32.AND P5, PT, R5, R134.reuse, PT ;  /* 0x000000860500720c */ /* 0x080fe40003fa4070 */
[-C--:B------:R-:W-:Y:S02]  /*8870*/  ISETP.GT.U32.AND P4, PT, R33, R134.reuse, PT ;  /* 0x000000862100720c */ /* 0x080fe40003f84070 */
[----:B------:R-:W-:Y:S02]  /*8880*/  ISETP.GT.U32.AND P0, PT, R29, R134, PT ;  /* 0x000000861d00720c */ /* 0x000fe40003f04070 */
[----:B------:R-:W-:-:S02]  /*8890*/  ISETP.GT.U32.AND.EX P1, PT, R7, RZ, PT, P1 ;  /* 0x000000ff0700720c */ /* 0x000fc40003f24110 */
[----:B------:R-:W-:Y:S02]  /*88a0*/  ISETP.GT.U32.AND P3, PT, R71, R134, PT ;  /* 0x000000864700720c */ /* 0x000fe40003f64070 */
[----:B------:R-:W-:Y:S02]  /*88b0*/  ISETP.GT.U32.AND.EX P5, PT, R6, RZ, PT, P5 ;  /* 0x000000ff0600720c */ /* 0x000fe40003fa4150 */
[----:B------:R-:W-:Y:S02]  /*88c0*/  SEL R44, RZ, 0x1, !P1 ;  /* 0x00000001ff2c7807 */ /* 0x000fe40004800000 */
[----:B------:R-:W-:Y:S02]  /*88d0*/  ISETP.GT.U32.AND.EX P4, PT, R26, RZ, PT, P4 ;  /* 0x000000ff1a00720c */ /* 0x000fe40003f84140 */
[----:B------:R-:W-:Y:S02]  /*88e0*/  ISETP.GT.U32.AND.EX P0, PT, R24, RZ, PT, P0 ;  /* 0x000000ff1800720c */ /* 0x000fe40003f04100 */
[----:B------:R-:W-:-:S02]  /*88f0*/  ISETP.GT.U32.AND.EX P3, PT, R34, RZ, PT, P3 ;  /* 0x000000ff2200720c */ /* 0x000fc40003f64130 */
[-C--:B------:R-:W-:Y:S02]  /*8900*/  ISETP.GT.U32.AND P1, PT, R67, R134.reuse, PT ;  /* 0x000000864300720c */ /* 0x080fe40003f24070 */
[----:B------:R-:W-:Y:S02]  /*8910*/  SEL R71, RZ, 0x1fffe, !P5 ;  /* 0x0001fffeff477807 */ /* 0x000fe40006800000 */
[----:B------:R-:W-:Y:S02]  /*8920*/  SEL R2, RZ, 0x4, !P4 ;  /* 0x00000004ff027807 */ /* 0x000fe40006000000 */
[----:B------:R-:W-:Y:S02]  /*8930*/  SEL R67, RZ, 0x7fff8, !P0 ;  /* 0x0007fff8ff437807 */ /* 0x000fe40004000000 */
[----:B------:R-:W-:Y:S02]  /*8940*/  SEL R46, RZ, 0x1, !P3 ;  /* 0x00000001ff2e7807 */ /* 0x000fe40005800000 */
[----:B------:R-:W-:-:S02]  /*8950*/  ISETP.GT.U32.AND P5, PT, R11, R134, PT ;  /* 0x000000860b00720c */ /* 0x000fc40003fa4070 */
[-C--:B------:R-:W-:Y:S02]  /*8960*/  ISETP.GT.U32.AND P4, PT, R9, R134.reuse, PT ;  /* 0x000000860900720c */ /* 0x080fe40003f84070 */
[-C--:B------:R-:W-:Y:S02]  /*8970*/  ISETP.GT.U32.AND P0, PT, R15, R134.reuse, PT ;  /* 0x000000860f00720c */ /* 0x080fe40003f04070 */
[----:B------:R-:W-:Y:S02]  /*8980*/  ISETP.GT.U32.AND P3, PT, R13, R134, PT ;  /* 0x000000860d00720c */ /* 0x000fe40003f64070 */
[----:B------:R-:W-:Y:S01]  /*8990*/  ISETP.GT.U32.AND.EX P1, PT, R30, RZ, PT, P1 ;  /* 0x000000ff1e00720c */ /* 0x000fe20003f24110 */
[----:B-1----:R-:W-:-:S12]  /*89a0*/  @!P2 BRA `(.L_x_17) ;  /* 0x0000007000b0a947 */ /* 0x002fd80003800000 */
.L_x_25:
[----:B------:R-:W-:Y:S01]  /*89b0*/  BAR.SYNC.DEFER_BLOCKING 0x0 ;  /* 0x0000000000007b1d */ /* 0x000fe20000010000 */
[----:B------:R-:W-:Y:S02]  /*89c0*/  ISETP.GT.U32.AND.EX P5, PT, R48, RZ, PT, P5 ;  /* 0x000000ff3000720c */ /* 0x000fe40003fa4150 */
[-C--:B------:R-:W-:Y:S02]  /*89d0*/  ISETP.GT.U32.AND P2, PT, R73, R134.reuse, PT ;  /* 0x000000864900720c */ /* 0x080fe40003f44070 */
[----:B------:R-:W-:Y:S02]  /*89e0*/  SEL R73, RZ, 0x1fffe, !P1 ;  /* 0x0001fffeff497807 */ /* 0x000fe40004800000 */
[-C--:B------:R-:W-:Y:S01]  /*89f0*/  ISETP.GT.U32.AND P1, PT, R75, R134.reuse, PT ;  /* 0x000000864b00720c */ /* 0x080fe20003f24070 */
[----:B------:R-:W1:Y:S01]  /*8a00*/  LDTM.x32 R4, tmem[UR65+0x80] ;  /* 0x00008041000479ee */ /* 0x000e6200082c0000 */
[----:B------:R-:W-:Y:S01]  /*8a10*/  SEL R48, RZ, 0x4, !P5 ;  /* 0x00000004ff307807 */ /* 0x000fe20006800000 */
[----:B------:R-:W2:Y:S01]  /*8a20*/  S2R R85, SR_TID.X ;  /* 0x0000000000557919 */ /* 0x000ea20000002100 */
[----:B------:R-:W-:-:S02]  /*8a30*/  ISETP.GT.U32.AND P5, PT, R81, R134, PT ;  /* 0x000000865100720c */ /* 0x000fc40003fa4070 */
[----:B------:R-:W-:Y:S02]  /*8a40*/  ISETP.GT.U32.AND.EX P1, PT, R77, RZ, PT, P1 ;  /* 0x000000ff4d00720c */ /* 0x000fe40003f24110 */
[----:B------:R-:W-:Y:S02]  /*8a50*/  ISETP.GT.U32.AND.EX P5, PT, R78, RZ, PT, P5 ;  /* 0x000000ff4e00720c */ /* 0x000fe40003fa4150 */
[----:B------:R-:W-:Y:S02]  /*8a60*/  SEL R78, RZ, 0x7fff8, !P1 ;  /* 0x0007fff8ff4e7807 */ /* 0x000fe40004800000 */
[-C--:B------:R-:W-:Y:S02]  /*8a70*/  ISETP.GT.U32.AND P1, PT, R61, R134.reuse, PT ;  /* 0x000000863d00720c */ /* 0x080fe40003f24070 */
[----:B------:R-:W-:Y:S02]  /*8a80*/  SEL R61, RZ, 0x1, !P5 ;  /* 0x00000001ff3d7807 */ /* 0x000fe40006800000 */
[----:B------:R-:W-:-:S02]  /*8a90*/  ISETP.GT.U32.AND P5, PT, R37, R134, PT ;  /* 0x000000862500720c */ /* 0x000fc40003fa4070 */
[----:B------:R-:W-:Y:S02]  /*8aa0*/  ISETP.GT.U32.AND.EX P4, PT, R83, RZ, PT, P4 ;  /* 0x000000ff5300720c */ /* 0x000fe40003f84140 */
[----:B------:R-:W-:Y:S02]  /*8ab0*/  ISETP.GT.U32.AND.EX P5, PT, R36, RZ, PT, P5 ;  /* 0x000000ff2400720c */ /* 0x000fe40003fa4150 */
[----:B------:R-:W-:Y:S02]  /*8ac0*/  ISETP.GT.U32.AND.EX P1, PT, R38, RZ, PT, P1 ;  /* 0x000000ff2600720c */ /* 0x000fe40003f24110 */
[----:B------:R-:W-:Y:S01]  /*8ad0*/  SEL R75, RZ, 0x7fff8, !P4 ;  /* 0x0007fff8ff4b7807 */ /* 0x000fe20006000000 */
[----:B-1----:R-:W-:Y:S01]  /*8ae0*/  FMUL R36, R6, UR71 ;  /* 0x0000004706247c20 */ /* 0x002fe20008400000 */
[-C--:B------:R-:W-:Y:S01]  /*8af0*/  ISETP.GT.U32.AND P4, PT, R79, R134.reuse, PT ;  /* 0x000000864f00720c */ /* 0x080fe20003f84070 */
[----:B------:R-:W-:Y:S01]  /*8b00*/  FMUL R5, R5, UR71 ;  /* 0x0000004705057c20 */ /* 0x000fe20008400000 */
[----:B------:R-:W-:Y:S01]  /*8b10*/  ISETP.GT.U32.AND.EX P3, PT, R84, RZ, PT, P3 ;  /* 0x000000ff5400720c */ /* 0x000fe20003f64130 */
[----:B------:R-:W-:Y:S01]  /*8b20*/  FMUL R8, R8, UR71 ;  /* 0x0000004708087c20 */ /* 0x000fe20008400000 */
[----:B------:R-:W-:Y:S01]  /*8b30*/  FSEL R36, R36, -INF , !P1 ;  /* 0xff80000024247808 */ /* 0x000fe20004800000 */
[----:B------:R-:W-:Y:S01]  /*8b40*/  FMUL R9, R9, UR71 ;  /* 0x0000004709097c20 */ /* 0x000fe20008400000 */
[-C--:B------:R-:W-:Y:S01]  /*8b50*/  ISETP.GT.U32.AND P1, PT, R41, R134.reuse, PT ;  /* 0x000000862900720c */ /* 0x080fe20003f24070 */
[----:B------:R-:W-:Y:S01]  /*8b60*/  FMUL R10, R10, UR71 ;  /* 0x000000470a0a7c20 */ /* 0x000fe20008400000 */
[----:B------:R-:W-:Y:S01]  /*8b70*/  ISETP.GT.U32.AND.EX P4, PT, R82, RZ, PT, P4 ;  /* 0x000000ff5200720c */ /* 0x000fe20003f84140 */
[----:B------:R-:W-:Y:S01]  /*8b80*/  FMUL R11, R11, UR71 ;  /* 0x000000470b0b7c20 */ /* 0x000fe20008400000 */
[----:B------:R-:W-:Y:S01]  /*8b90*/  ISETP.GT.U32.AND.EX P0, PT, R80, RZ, PT, P0 ;  /* 0x000000ff5000720c */ /* 0x000fe20003f04100 */
[----:B------:R-:W-:Y:S01]  /*8ba0*/  FMUL R12, R12, UR71 ;  /* 0x000000470c0c7c20 */ /* 0x000fe20008400000 */
[----:B------:R-:W-:Y:S01]  /*8bb0*/  ISETP.GT.U32.AND.EX P1, PT, R74, RZ, PT, P1 ;  /* 0x000000ff4a00720c */ /* 0x000fe20003f24110 */
[----:B------:R-:W-:Y:S01]  /*8bc0*/  FMUL R13, R13, UR71 ;  /* 0x000000470d0d7c20 */ /* 0x000fe20008400000 */
[----:B------:R-:W-:Y:S01]  /*8bd0*/  ISETP.GT.U32.AND.EX P2, PT, R50, RZ, PT, P2 ;  /* 0x000000ff3200720c */ /* 0x000fe20003f44120 */
[----:B------:R-:W-:Y:S01]  /*8be0*/  FMUL R14, R14, UR71 ;  /* 0x000000470e0e7c20 */ /* 0x000fe20008400000 */
[----:B------:R-:W-:Y:S01]  /*8bf0*/  SEL R6, RZ, 0x1fffe, !P4 ;  /* 0x0001fffeff067807 */ /* 0x000fe20006000000 */
[----:B------:R-:W-:Y:S01]  /*8c00*/  FMUL R7, R7, UR71 ;  /* 0x0000004707077c20 */ /* 0x000fe20008400000 */
[----:B------:R-:W-:Y:S01]  /*8c10*/  FSEL R37, R5, -INF , !P5 ;  /* 0xff80000005257808 */ /* 0x000fe20006800000 */
[----:B------:R-:W-:Y:S01]  /*8c20*/  FMUL R15, R15, UR71 ;  /* 0x000000470f0f7c20 */ /* 0x000fe20008400000 */
[----:B------:R-:W-:Y:S01]  /*8c30*/  SEL R50, RZ, 0x1fffe, !P3 ;  /* 0x0001fffeff327807 */ /* 0x000fe20005800000 */
[----:B------:R-:W-:Y:S01]  /*8c40*/  FMUL R18, R18, UR71 ;  /* 0x0000004712127c20 */ /* 0x000fe20008400000 */
[-C--:B------:R-:W-:Y:S01]  /*8c50*/  ISETP.GT.U32.AND P4, PT, R59, R134.reuse, PT ;  /* 0x000000863b00720c */ /* 0x080fe20003f84070 */
[----:B------:R-:W-:Y:S01]  /*8c60*/  FMUL R16, R16, UR71 ;  /* 0x0000004710107c20 */ /* 0x000fe20008400000 */
[----:B------:R-:W-:Y:S01]  /*8c70*/  SEL R5, RZ, 0x1, !P0 ;  /* 0x00000001ff057807 */ /* 0x000fe20004000000 */
[----:B------:R-:W-:Y:S01]  /*8c80*/  FMUL R19, R19, UR71 ;  /* 0x0000004713137c20 */ /* 0x000fe20008400000 */
[----:B------:R-:W-:Y:S01]  /*8c90*/  FSEL R38, R8, -INF , !P1 ;  /* 0xff80000008267808 */ /* 0x000fe20004800000 */
[----:B------:R-:W-:Y:S01]  /*8ca0*/  FMUL R20, R20, UR71 ;  /* 0x0000004714147c20 */ /* 0x000fe20008400000 */
[----:B------:R-:W-:Y:S01]  /*8cb0*/  ISETP.GT.U32.AND P1, PT, R39, R134, PT ;  /* 0x000000862700720c */ /* 0x000fe20003f24070 */
[----:B------:R-:W-:Y:S01]  /*8cc0*/  FMUL R21, R21, UR71 ;  /* 0x0000004715157c20 */ /* 0x000fe20008400000 */
[----:B------:R-:W-:Y:S01]  /*8cd0*/  ISETP.GT.U32.AND.EX P4, PT, R76, RZ, PT, P4 ;  /* 0x000000ff4c00720c */ /* 0x000fe20003f84140 */
[----:B------:R-:W-:Y:S01]  /*8ce0*/  FMUL R22, R22, UR71 ;  /* 0x0000004716167c20 */ /* 0x000fe20008400000 */
[----:B------:R-:W-:Y:S01]  /*8cf0*/  IADD3 R44, PT, PT, R44, R71, RZ ;  /* 0x000000472c2c7210 */ /* 0x000fe20007ffe0ff */
[----:B------:R-:W-:Y:S01]  /*8d00*/  FMUL R23, R23, UR71 ;  /* 0x0000004717177c20 */ /* 0x000fe20008400000 */
[----:B------:R-:W-:Y:S01]  /*8d10*/  IADD3 R5, PT, PT, R5, R50, RZ ;  /* 0x0000003205057210 */ /* 0x000fe20007ffe0ff */
[----:B------:R-:W-:Y:S01]  /*8d20*/  FMUL R17, R17, UR71 ;  /* 0x0000004711117c20 */ /* 0x000fe20008400000 */
[----:B------:R-:W-:Y:S01]  /*8d30*/  ISETP.GT.U32.AND.EX P1, PT, R68, RZ, PT, P1 ;  /* 0x000000ff4400720c */ /* 0x000fe20003f24110 */
[----:B------:R-:W-:Y:S01]  /*8d40*/  FMUL R24, R24, UR71 ;  /* 0x0000004718187c20 */ /* 0x000fe20008400000 */
[----:B------:R-:W-:Y:S01]  /*8d50*/  FSEL R39, R9, -INF , !P4 ;  /* 0xff80000009277808 */ /* 0x000fe20006000000 */
[----:B------:R-:W-:Y:S01]  /*8d60*/  FMUL R25, R25, UR71 ;  /* 0x0000004719197c20 */ /* 0x000fe20008400000 */
[----:B------:R-:W-:-:S02]  /*8d70*/  IADD3 R6, PT, PT, R61, R6, RZ ;  /* 0x000000063d067210 */ /* 0x000fc40007ffe0ff */
[----:B------:R-:W-:Y:S02]  /*8d80*/  LOP3.LUT R44, R44, 0x3, RZ, 0xc0, !PT ;  /* 0x000000032c2c7812 */ /* 0x000fe400078ec0ff */
[----:B------:R-:W-:Y:S02]  /*8d90*/  LOP3.LUT R5, R5, 0x3, RZ, 0xc0, !PT ;  /* 0x0000000305057812 */ /* 0x000fe400078ec0ff */
[----:B--2---:R-:W-:Y:S02]  /*8da0*/  LOP3.LUT P6, RZ, R85, 0x7f, RZ, 0xc0, !PT ;  /* 0x0000007f55ff7812 */ /* 0x004fe400078cc0ff */
[-C--:B------:R-:W-:Y:S02]  /*8db0*/  ISETP.GT.U32.AND P4, PT, R45, R134.reuse, PT ;  /* 0x000000862d00720c */ /* 0x080fe40003f84070 */
[----:B------:R-:W-:Y:S02]  /*8dc0*/  FSEL R45, R10, -INF , !P1 ;  /* 0xff8000000a2d7808 */ /* 0x000fe40004800000 */
[----:B------:R-:W-:-:S02]  /*8dd0*/  ISETP.GT.U32.AND P3, PT, R65, R134, PT ;  /* 0x000000864100720c */ /* 0x000fc40003f64070 */
[----:B------:R-:W-:Y:S02]  /*8de0*/  ISETP.GT.U32.AND P1, PT, R43, R134, PT ;  /* 0x000000862b00720c */ /* 0x000fe40003f24070 */
[----:B------:R-:W-:Y:S02]  /*8df0*/  IADD3 R46, PT, PT, R46, R73, RZ ;  /* 0x000000492e2e7210 */ /* 0x000fe40007ffe0ff */
[----:B------:R-:W-:Y:S01]  /*8e00*/  SEL R65, RZ, 0x4, !P2 ;  /* 0x00000004ff417807 */ /* 0x000fe20005000000 */
[----:B------:R-:W1:Y:S01]  /*8e10*/  @!P6 SYNCS.CCTL.IV [UR62+0xe010] ;  /* 0x00e01000ff00e9b1 */ /* 0x000e62000800003e */
[----:B------:R-:W-:Y:S01]  /*8e20*/  LOP3.LUT R6, R6, 0x3, RZ, 0xc0, !PT ;  /* 0x0000000306067812 */ /* 0x000fe200078ec0ff */
[----:B------:R-:W-:Y:S01]  /*8e30*/  NOP ;  /* 0x0000000000007918 */ /* 0x000fe20000000000 */
[----:B------:R-:W-:Y:S02]  /*8e40*/  IADD3 R42, PT, PT, R44, R69, R42 ;  /* 0x000000452c2a7210 */ /* 0x000fe40007ffe02a */
[----:B------:R-:W-:-:S02]  /*8e50*/  IADD3 R5, PT, PT, R5, R75, R48 ;  /* 0x0000004b05057210 */ /* 0x000fc40007ffe030 */
[----:B------:R-:W-:Y:S02]  /*8e60*/  ISETP.GT.U32.AND.EX P4, PT, R70, RZ, PT, P4 ;  /* 0x000000ff4600720c */ /* 0x000fe40003f84140 */
[----:B------:R-:W-:Y:S02]  /*8e70*/  ISETP.GT.U32.AND.EX P1, PT, R66, RZ, PT, P1 ;  /* 0x000000ff4200720c */ /* 0x000fe40003f24110 */
[----:B------:R-:W-:Y:S02]  /*8e80*/  LOP3.LUT R46, R46, 0x3, RZ, 0xc0, !PT ;  /* 0x000000032e2e7812 */ /* 0x000fe400078ec0ff */
[----:B------:R-:W-:Y:S02]  /*8e90*/  IADD3 R6, PT, PT, R6, R78, R65 ;  /* 0x0000004e06067210 */ /* 0x000fe40007ffe041 */
[----:B------:R-:W-:Y:S02]  /*8ea0*/  SHF.L.U32 R42, R42, 0x8, RZ ;  /* 0x000000082a2a7819 */ /* 0x000fe400000006ff */
[----:B------:R-:W-:-:S02]  /*8eb0*/  LOP3.LUT R5, R5, 0xf, RZ, 0xc0, !PT ;  /* 0x0000000f05057812 */ /* 0x000fc400078ec0ff */
[----:B------:R-:W-:Y:S02]  /*8ec0*/  FSEL R43, R11, -INF , !P4 ;  /* 0xff8000000b2b7808 */ /* 0x000fe40006000000 */
[-C--:B------:R-:W-:Y:S02]  /*8ed0*/  ISETP.GT.U32.AND P4, PT, R47, R134.reuse, PT ;  /* 0x000000862f00720c */ /* 0x080fe40003f84070 */
[----:B------:R-:W-:Y:S02]  /*8ee0*/  FSEL R47, R12, -INF , !P1 ;  /* 0xff8000000c2f7808 */ /* 0x000fe40004800000 */
[----:B------:R-:W-:Y:S02]  /*8ef0*/  IADD3 R67, PT, PT, R46, R67, R2 ;  /* 0x000000432e437210 */ /* 0x000fe40007ffe002 */
[----:B------:R-:W-:Y:S02]  /*8f00*/  SHF.L.U32 R40, R40, 0x1f, RZ ;  /* 0x0000001f28287819 */ /* 0x000fe400000006ff */
[----:B------:R-:W-:-:S02]  /*8f10*/  ISETP.GT.U32.AND P1, PT, R51, R134, PT ;  /* 0x000000863300720c */ /* 0x000fc40003f24070 */
[----:B------:R-:W-:Y:S01]  /*8f20*/  LOP3.LUT R2, R42, 0xf00, RZ, 0xe2, !PT ;  /* 0x00000f002a027812 */ /* 0x000fe200078ee2ff */
[----:B-1----:R-:W1:Y:S01]  /*8f30*/  SYNCS.PHASECHK.TRANS64.TRYWAIT P6, [UR72], R40 ;  /* 0x00000028ff0075a7 */ /* 0x002e6200080c1148 */
[----:B------:R-:W-:Y:S02]  /*8f40*/  LEA R5, R6, R5, 0x4 ;  /* 0x0000000506057211 */ /* 0x000fe400078e20ff */
[----:B------:R-:W-:Y:S02]  /*8f50*/  ISETP.GT.U32.AND.EX P1, PT, R64, RZ, PT, P1 ;  /* 0x000000ff4000720c */ /* 0x000fe40003f24110 */
[----:B------:R-:W-:Y:S02]  /*8f60*/  LEA R2, R67, R2, 0xc ;  /* 0x0000000243027211 */ /* 0x000fe400078e60ff */
[----:B------:R-:W-:Y:S02]  /*8f70*/  LOP3.LUT R5, R5, 0xff, RZ, 0xc0, !PT ;  /* 0x000000ff05057812 */ /* 0x000fe400078ec0ff */
[----:B------:R-:W-:-:S02]  /*8f80*/  ISETP.GT.U32.AND.EX P4, PT, R62, RZ, PT, P4 ;  /* 0x000000ff3e00720c */ /* 0x000fc40003f84140 */
[----:B------:R-:W-:Y:S02]  /*8f90*/  FSEL R51, R13, -INF , !P1 ;  /* 0xff8000000d337808 */ /* 0x000fe40004800000 */
[----:B------:R-:W-:Y:S02]  /*8fa0*/  IADD3 R2, PT, PT, R2, R5, RZ ;  /* 0x0000000502027210 */ /* 0x000fe40007ffe0ff */
[-C--:B------:R-:W-:Y:S02]  /*8fb0*/  ISETP.GT.U32.AND P5, PT, R57, R134.reuse, PT ;  /* 0x000000863900720c */ /* 0x080fe40003fa4070 */
[-C--:B------:R-:W-:Y:S02]  /*8fc0*/  ISETP.GT.U32.AND P1, PT, R49, R134.reuse, PT ;  /* 0x000000863100720c */ /* 0x080fe40003f24070 */
[----:B------:R-:W-:Y:S02]  /*8fd0*/  FSEL R49, R14, -INF , !P4 ;  /* 0xff8000000e317808 */ /* 0x000fe40006000000 */
[----:B------:R-:W-:-:S02]  /*8fe0*/  ISETP.GT.U32.AND P4, PT, R53, R134, PT ;  /* 0x000000863500720c */ /* 0x000fc40003f84070 */
[----:B------:R-:W-:Y:S02]  /*8ff0*/  LOP3.LUT R2, R2, 0xffff, RZ, 0xc0, !PT ;  /* 0x0000ffff02027812 */ /* 0x000fe400078ec0ff */
[----:B------:R-:W-:Y:S02]  /*9000*/  ISETP.GT.U32.AND.EX P5, PT, R72, RZ, PT, P5 ;  /* 0x000000ff4800720c */ /* 0x000fe40003fa4150 */
[----:B------:R-:W-:Y:S02]  /*9010*/  ISETP.GT.U32.AND.EX P4, PT, R56, RZ, PT, P4 ;  /* 0x000000ff3800720c */ /* 0x000fe40003f84140 */
[----:B------:R-:W-:Y:S02]  /*9020*/  ISETP.GT.U32.AND P2, PT, R63, R134, PT ;  /* 0x000000863f00720c */ /* 0x000fe40003f44070 */
[----:B------:R-:W-:Y:S02]  /*9030*/  SHF.R.U32.HI R5, RZ, 0xf, R2 ;  /* 0x0000000fff057819 */ /* 0x000fe40000011602 */
[----:B------:R-:W-:-:S02]  /*9040*/  FSEL R41, R7, -INF , !P5 ;  /* 0xff80000007297808 */ /* 0x000fc40006800000 */
[----:B------:R-:W-:Y:S02]  /*9050*/  ISETP.GT.U32.AND P5, PT, R55, R134, PT ;  /* 0x000000863700720c */ /* 0x000fe40003fa4070 */
[----:B------:R-:W-:Y:S02]  /*9060*/  FSEL R55, R15, -INF , !P4 ;  /* 0xff8000000f377808 */ /* 0x000fe40006000000 */
[----:B------:R-:W-:Y:S02]  /*9070*/  ISETP.GT.U32.AND.EX P2, PT, R58, RZ, PT, P2 ;  /* 0x000000ff3a00720c */ /* 0x000fe40003f44120 */
[----:B------:R-:W-:Y:S02]  /*9080*/  LOP3.LUT P4, RZ, R5, 0x1, RZ, 0xc0, !PT ;  /* 0x0000000105ff7812 */ /* 0x000fe4000788c0ff */
[----:B------:R-:W-:Y:S02]  /*9090*/  SHF.R.U32.HI R5, RZ, 0xd, R2 ;  /* 0x0000000dff057819 */ /* 0x000fe40000011602 */
[----:B------:R-:W-:-:S02]  /*90a0*/  FSEL R57, R18, -INF , !P2 ;  /* 0xff80000012397808 */ /* 0x000fc40005000000 */
[----:B------:R-:W-:Y:S02]  /*90b0*/  ISETP.GT.U32.AND.EX P3, PT, R60, RZ, PT, P3 ;  /* 0x000000ff3c00720c */ /* 0x000fe40003f64130 */
[----:B------:R-:W-:Y:S02]  /*90c0*/  ISETP.GT.U32.AND.EX P1, PT, R54, RZ, PT, P1 ;  /* 0x000000ff3600720c */ /* 0x000fe40003f24110 */
[----:B------:R-:W-:Y:S02]  /*90d0*/  LOP3.LUT P2, RZ, R5, 0x1, RZ, 0xc0, !PT ;  /* 0x0000000105ff7812 */ /* 0x000fe4000784c0ff */
[--C-:B------:R-:W-:Y:S02]  /*90e0*/  SHF.R.U32.HI R6, RZ, 0xe, R2.reuse ;  /* 0x0000000eff067819 */ /* 0x100fe40000011602 */
[----:B------:R-:W-:Y:S02]  /*90f0*/  SHF.R.U32.HI R5, RZ, 0xc, R2 ;  /* 0x0000000cff057819 */ /* 0x000fe40000011602 */
[----:B------:R-:W-:-:S02]  /*9100*/  FSEL R53, R16, -INF , !P1 ;  /* 0xff80000010357808 */ /* 0x000fc40004800000 */
[----:B------:R-:W-:Y:S02]  /*9110*/  FSEL R61, R19, -INF , !P3 ;  /* 0xff800000133d7808 */ /* 0x000fe40005800000 */
[----:B------:R-:W-:Y:S02]  /*9120*/  LOP3.LUT P1, RZ, R6, 0x1, RZ, 0xc0, !PT ;  /* 0x0000000106ff7812 */ /* 0x000fe4000782c0ff */
        /* <DEDUP_REMOVED lines=11> */
[----:B------:R-:W-:Y:S02]  /*91e0*/  ISETP.GT.U32.AND.EX P5, PT, R52, RZ, PT, P5 ;  /* 0x000000ff3400720c */ /* 0x000fe40003fa4150 */
[----:B------:R-:W-:Y:S02]  /*91f0*/  LOP3.LUT P2, RZ, R6, 0x1, RZ, 0xc0, !PT ;  /* 0x0000000106ff7812 */ /* 0x000fe4000784c0ff */
[----:B------:R-:W-:Y:S02]  /*9200*/  LOP3.LUT P3, RZ, R5, 0x1, RZ, 0xc0, !PT ;  /* 0x0000000105ff7812 */ /* 0x000fe4000786c0ff */
[--C-:B------:R-:W-:Y:S02]  /*9210*/  SHF.R.U32.HI R6, RZ, 0x7, R2.reuse ;  /* 0x00000007ff067819 */ /* 0x100fe40000011602 */
[----:B------:R-:W-:-:S02]  /*9220*/  SHF.R.U32.HI R5, RZ, 0x6, R2 ;  /* 0x00000006ff057819 */ /* 0x000fc40000011602 */
[----:B------:R-:W-:Y:S02]  /*9230*/  FSEL R59, R17, -INF , !P5 ;  /* 0xff800000113b7808 */ /* 0x000fe40006800000 */
[----:B------:R-:W-:Y:S02]  /*9240*/  FSEL R69, R24, -INF , !P4 ;  /* 0xff80000018457808 */ /* 0x000fe40006000000 */
[----:B------:R-:W-:Y:S02]  /*9250*/  LOP3.LUT P4, RZ, R6, 0x1, RZ, 0xc0, !PT ;  /* 0x0000000106ff7812 */ /* 0x000fe4000788c0ff */
[----:B------:R-:W-:Y:S01]  /*9260*/  LOP3.LUT P5, RZ, R5, 0x1, RZ, 0xc0, !PT ;  /* 0x0000000105ff7812 */ /* 0x000fe200078ac0ff */
[----:B-1----:R-:W-:-:S12]  /*9270*/  @!P6 BRA `(.L_x_18) ;  /* 0x000000680088e947 */ /* 0x002fd80003800000 */
.L_x_26:
[----:B------:R-:W-:Y:S01]  /*9280*/  FSEL R25, R25, -INF , !P1 ;  /* 0xff80000019197808 */ /* 0x000fe20004800000 */
[----:B------:R-:W-:Y:S01]  /*9290*/  IMAD.WIDE R8, R3, 0x2, R200 ;  /* 0x0000000203087825 */ /* 0x000fe200078e02c8 */
[----:B------:R-:W-:-:S03]  /*92a0*/  ISETP.GT.U32.AND P1, PT, R132, R134, PT ;  /* 0x000000868400720c */ /* 0x000fc60003f24070 */
[----:B------:R-:W-:Y:S01]  /*92b0*/  FMUL R73, R4, UR71 ;  /* 0x0000004704497c20 */ /* 0x000fe20008400000 */
[----:B------:R-:W-:Y:S01]  /*92c0*/  SHF.R.U32.HI R12, RZ, 0x5, R2 ;  /* 0x00000005ff0c7819 */ /* 0x000fe20000011602 */
[----:B------:R-:W-:Y:S01]  /*92d0*/  IMAD.WIDE R6, R3, 0x2, R204 ;  /* 0x0000000203067825 */ /* 0x000fe200078e02cc */
[----:B------:R-:W-:Y:S01]  /*92e0*/  ISETP.GT.U32.AND.EX P1, PT, R133, RZ, PT, P1 ;  /* 0x000000ff8500720c */ /* 0x000fe20003f24110 */
[----:B------:R1:W2:Y:S02]  /*92f0*/  LDG.E.U16 R64, desc[UR10][R8.64] ;  /* 0x0000000a08407981 */ /* 0x0002a4000c1e1500 */
[----:B------:R-:W-:Y:S01]  /*9300*/  IMAD.WIDE R4, R3, 0x2, R196 ;  /* 0x0000000203047825 */ /* 0x000fe200078e02c4 */
[----:B------:R-:W-:Y:S01]  /*9310*/  FSEL R73, R73, -INF , !P1 ;  /* 0xff80000049497808 */ /* 0x000fe20004800000 */
[----:B------:R-:W3:Y:S01]  /*9320*/  LDG.E.U16 R24, desc[UR10][R6.64] ;  /* 0x0000000a06187981 */ /* 0x000ee2000c1e1500 */
[----:B------:R-:W-:Y:S01]  /*9330*/  LOP3.LUT P1, RZ, R12, 0x1, RZ, 0xc0, !PT ;  /* 0x000000010cff7812 */ /* 0x000fe2000782c0ff */
[----:B------:R-:W-:-:S02]  /*9340*/  IMAD.WIDE R10, R3, 0x2, R192 ;  /* 0x00000002030a7825 */ /* 0x000fc400078e02c0 */
[----:B------:R-:W4:Y:S02]  /*9350*/  LDG.E.U16 R62, desc[UR10][R4.64] ;  /* 0x0000000a043e7981 */ /* 0x000f24000c1e1500 */
[C---:B-1----:R-:W-:Y:S02]  /*9360*/  IMAD.WIDE R8, R3.reuse, 0x2, R168 ;  /* 0x0000000203087825 */ /* 0x042fe400078e02a8 */
[----:B------:R-:W5:Y:S02]  /*9370*/  LDG.E.U16 R60, desc[UR10][R10.64] ;  /* 0x0000000a0a3c7981 */ /* 0x000f64000c1e1500 */
[C---:B------:R-:W-:Y:S02]  /*9380*/  IMAD.WIDE R22, R3.reuse, 0x2, R148 ;  /* 0x0000000203167825 */ /* 0x040fe400078e0294 */
[----:B------:R-:W2:Y:S02]  /*9390*/  LDG.E.U16 R48, desc[UR10][R8.64] ;  /* 0x0000000a08307981 */ /* 0x000ea4000c1e1500 */
[----:B------:R-:W-:-:S02]  /*93a0*/  IMAD.WIDE R12, R3, 0x2, R188 ;  /* 0x00000002030c7825 */ /* 0x000fc400078e02bc */
[----:B------:R1:W2:Y:S02]  /*93b0*/  LDG.E.U16 R22, desc[UR10][R22.64] ;  /* 0x0000000a16167981 */ /* 0x0002a4000c1e1500 */
[C---:B------:R-:W-:Y:S02]  /*93c0*/  IMAD.WIDE R20, R3.reuse, 0x2, R172 ;  /* 0x0000000203147825 */ /* 0x040fe400078e02ac */
[----:B------:R-:W2:Y:S02]  /*93d0*/  LDG.E.U16 R58, desc[UR10][R12.64] ;  /* 0x0000000a0c3a7981 */ /* 0x000ea4000c1e1500 */
[C---:B------:R-:W-:Y:S02]  /*93e0*/  IMAD.WIDE R14, R3.reuse, 0x2, R184 ;  /* 0x00000002030e7825 */ /* 0x040fe400078e02b8 */
[----:B------:R0:W2:Y:S02]  /*93f0*/  LDG.E.U16 R50, desc[UR10][R20.64] ;  /* 0x0000000a14327981 */ /* 0x0000a4000c1e1500 */
[----:B------:R-:W-:Y:S01]  /*9400*/  IMAD.WIDE R16, R3, 0x2, R180 ;  /* 0x0000000203107825 */ /* 0x000fe200078e02b4 */
[----:B-1----:R-:W-:Y:S01]  /*9410*/  FMNMX3 R23, R73, R37, R36, !PT ;  /* 0x0000002549177276 */ /* 0x002fe20007800024 */
[----:B------:R-:W2:Y:S02]  /*9420*/  LDG.E.U16 R56, desc[UR10][R14.64] ;  /* 0x0000000a0e387981 */ /* 0x000ea4000c1e1500 */
[----:B------:R-:W-:-:S02]  /*9430*/  IMAD.WIDE R18, R3, 0x2, R176 ;  /* 0x0000000203127825 */ /* 0x000fc400078e02b0 */
[----:B------:R-:W2:Y:S02]  /*9440*/  LDG.E.U16 R54, desc[UR10][R16.64] ;  /* 0x0000000a10367981 */ /* 0x000ea4000c1e1500 */
[C---:B------:R-:W-:Y:S02]  /*9450*/  IMAD.WIDE R10, R3.reuse, 0x2, R164 ;  /* 0x00000002030a7825 */ /* 0x040fe400078e02a4 */
[----:B------:R1:W2:Y:S02]  /*9460*/  LDG.E.U16 R52, desc[UR10][R18.64] ;  /* 0x0000000a12347981 */ /* 0x0002a4000c1e1500 */
[C---:B------:R-:W-:Y:S02]  /*9470*/  IMAD.WIDE R6, R3.reuse, 0x2, R156 ;  /* 0x0000000203067825 */ /* 0x040fe400078e029c */
[----:B------:R-:W2:Y:S02]  /*9480*/  LDG.E.U16 R46, desc[UR10][R10.64] ;  /* 0x0000000a0a2e7981 */ /* 0x000ea4000c1e1500 */
[----:B------:R-:W-:-:S02]  /*9490*/  IMAD.WIDE R4, R3, 0x2, R152 ;  /* 0x0000000203047825 */ /* 0x000fc400078e0298 */
[----:B------:R-:W2:Y:S02]  /*94a0*/  LDG.E.U16 R42, desc[UR10][R6.64] ;  /* 0x0000000a062a7981 */ /* 0x000ea4000c1e1500 */
[C---:B------:R-:W-:Y:S02]  /*94b0*/  IMAD.WIDE R8, R3.reuse, 0x2, R182 ;  /* 0x0000000203087825 */ /* 0x040fe400078e02b6 */
[----:B------:R-:W2:Y:S02]  /*94c0*/  LDG.E.U16 R40, desc[UR10][R4.64] ;  /* 0x0000000a04287981 */ /* 0x000ea4000c1e1500 */
[C---:B------:R-:W-:Y:S02]  /*94d0*/  IMAD.WIDE R74, R3.reuse, 0x2, R160 ;  /* 0x00000002034a7825 */ /* 0x040fe400078e02a0 */
[----:B------:R1:W2:Y:S02]  /*94e0*/  LDG.E.U16 R78, desc[UR10][R8.64] ;  /* 0x0000000a084e7981 */ /* 0x0002a4000c1e1500 */
[----:B0-----:R-:W-:-:S02]  /*94f0*/  IMAD.WIDE R20, R3, 0x2, R144 ;  /* 0x0000000203147825 */ /* 0x001fc400078e0290 */
[----:B------:R-:W2:Y:S02]  /*9500*/  LDG.E.U16 R44, desc[UR10][R74.64] ;  /* 0x0000000a4a2c7981 */ /* 0x000ea4000c1e1500 */
[C---:B------:R-:W-:Y:S02]  /*9510*/  IMAD.WIDE R12, R3.reuse, 0x2, R174 ;  /* 0x00000002030c7825 */ /* 0x040fe400078e02ae */
[----:B------:R-:W2:Y:S02]  /*9520*/  LDG.E.U16 R66, desc[UR10][R20.64] ;  /* 0x0000000a14427981 */ /* 0x000ea4000c1e1500 */
[----:B-1----:R-:W-:Y:S01]  /*9530*/  IMAD.WIDE R18, R3, 0x2, R202 ;  /* 0x0000000203127825 */ /* 0x002fe200078e02ca */
[----:B------:R-:W-:Y:S01]  /*9540*/  FMNMX3 R8, R23, R41, R38, !PT ;  /* 0x0000002917087276 */ /* 0x000fe20007800026 */
[----:B------:R0:W2:Y:S02]  /*9550*/  LDG.E.U16 R82, desc[UR10][R12.64] ;  /* 0x0000000a0c527981 */ /* 0x0000a4000c1e1500 */
[----:B------:R-:W-:-:S02]  /*9560*/  IMAD.WIDE R16, R3, 0x2, R198 ;  /* 0x0000000203107825 */ /* 0x000fc400078e02c6 */
[----:B------:R-:W2:Y:S02]  /*9570*/  LDG.E.U16 R68, desc[UR10][R18.64] ;  /* 0x0000000a12447981 */ /* 0x000ea4000c1e1500 */
[C---:B------:R-:W-:Y:S02]  /*9580*/  IMAD.WIDE R14, R3.reuse, 0x2, R194 ;  /* 0x00000002030e7825 */ /* 0x040fe400078e02c2 */
[----:B------:R-:W2:Y:S02]  /*9590*/  LDG.E.U16 R70, desc[UR10][R16.64] ;  /* 0x0000000a10467981 */ /* 0x000ea4000c1e1500 */
[----:B------:R-:W-:-:S04]  /*95a0*/  IMAD.WIDE R4, R3, 0x2, R190 ;  /* 0x0000000203047825 */ /* 0x000fc800078e02be */
[C---:B------:R-:W-:Y:S01]  /*95b0*/  IMAD.WIDE R6, R3.reuse, 0x2, R186 ;  /* 0x0000000203067825 */ /* 0x040fe200078e02ba */
[----:B------:R1:W2:Y:S03]  /*95c0*/  LDG.E.U16 R72, desc[UR10][R14.64] ;  /* 0x0000000a0e487981 */ /* 0x0002a6000c1e1500 */
[C---:B------:R-:W-:Y:S01]  /*95d0*/  IMAD.WIDE R10, R3.reuse, 0x2, R178 ;  /* 0x00000002030a7825 */ /* 0x040fe200078e02b2 */
[----:B------:R1:W2:Y:S01]  /*95e0*/  LDG.E.U16 R74, desc[UR10][R4.64] ;  /* 0x0000000a044a7981 */ /* 0x0002a2000c1e1500 */
[----:B0-----:R-:W-:Y:S02]  /*95f0*/  FMNMX3 R12, R8, R39, R45, !PT ;  /* 0x00000027080c7276 */ /* 0x001fe4000780002d */
[C---:B------:R-:W-:Y:S01]  /*9600*/  IMAD.WIDE R20, R3.reuse, 0x2, R158 ;  /* 0x0000000203147825 */ /* 0x040fe200078e029e */
[----:B------:R0:W2:Y:S03]  /*9610*/  LDG.E.U16 R76, desc[UR10][R6.64] ;  /* 0x0000000a064c7981 */ /* 0x0000a6000c1e1500 */
[C---:B-1----:R-:W-:Y:S01]  /*9620*/  IMAD.WIDE R14, R3.reuse, 0x2, R170 ;  /* 0x00000002030e7825 */ /* 0x042fe200078e02aa */
[----:B------:R1:W2:Y:S03]  /*9630*/  LDG.E.U16 R80, desc[UR10][R10.64] ;  /* 0x0000000a0a507981 */ /* 0x0002a6000c1e1500 */
[C---:B------:R-:W-:Y:S01]  /*9640*/  IMAD.WIDE R16, R3.reuse, 0x2, R166 ;  /* 0x0000000203107825 */ /* 0x040fe200078e02a6 */
[----:B------:R0:W2:Y:S03]  /*9650*/  LDG.E.U16 R84, desc[UR10][R14.64] ;  /* 0x0000000a0e547981 */ /* 0x0000a6000c1e1500 */
[C---:B------:R-:W-:Y:S01]  /*9660*/  IMAD.WIDE R18, R3.reuse, 0x2, R162 ;  /* 0x0000000203127825 */ /* 0x040fe200078e02a2 */
[----:B------:R-:W2:Y:S03]  /*9670*/  LDG.E.U16 R86, desc[UR10][R16.64] ;  /* 0x0000000a10567981 */ /* 0x000ea6000c1e1500 */
[C---:B------:R-:W-:Y:S01]  /*9680*/  IMAD.WIDE R4, R3.reuse, 0x2, R154 ;  /* 0x0000000203047825 */ /* 0x040fe200078e029a */
[----:B------:R-:W2:Y:S03]  /*9690*/  LDG.E.U16 R88, desc[UR10][R18.64] ;  /* 0x0000000a12587981 */ /* 0x000ea6000c1e1500 */
[C---:B0-----:R-:W-:Y:S01]  /*96a0*/  IMAD.WIDE R6, R3.reuse, 0x2, R150 ;  /* 0x0000000203067825 */ /* 0x041fe200078e0296 */
[----:B------:R-:W2:Y:S03]  /*96b0*/  LDG.E.U16 R20, desc[UR10][R20.64] ;  /* 0x0000000a14147981 */ /* 0x000ea6000c1e1500 */
[C---:B------:R-:W-:Y:S01]  /*96c0*/  IMAD.WIDE R8, R3.reuse, 0x2, R146 ;  /* 0x0000000203087825 */ /* 0x040fe200078e0292 */
[----:B------:R-:W2:Y:S03]  /*96d0*/  LDG.E.U16 R90, desc[UR10][R4.64] ;  /* 0x0000000a045a7981 */ /* 0x000ea6000c1e1500 */
[----:B-1----:R-:W-:Y:S01]  /*96e0*/  IMAD.WIDE R10, R3, 0x2, R142 ;  /* 0x00000002030a7825 */ /* 0x002fe200078e028e */
[----:B------:R0:W2:Y:S04]  /*96f0*/  LDG.E.U16 R92, desc[UR10][R6.64] ;  /* 0x0000000a065c7981 */ /* 0x0000a8000c1e1500 */
[----:B------:R1:W2:Y:S04]  /*9700*/  LDG.E.U16 R94, desc[UR10][R8.64] ;  /* 0x0000000a085e7981 */ /* 0x0002a8000c1e1500 */
[----:B------:R0:W2:Y:S01]  /*9710*/  LDG.E.U16 R96, desc[UR10][R10.64] ;  /* 0x0000000a0a607981 */ /* 0x0000a2000c1e1500 */
[----:B------:R-:W-:-:S04]  /*9720*/  FMNMX3 R12, R12, R43, R47, !PT ;  /* 0x0000002b0c0c7276 */ /* 0x000fc8000780002f */
[----:B------:R-:W-:-:S04]  /*9730*/  FMNMX3 R14, R12, R51, R49, !PT ;  /* 0x000000330c0e7276 */ /* 0x000fc80007800031 */
[----:B------:R-:W-:-:S04]  /*9740*/  FMNMX3 R14, R14, R55, R53, !PT ;  /* 0x000000370e0e7276 */ /* 0x000fc80007800035 */
[----:B------:R-:W-:Y:S01]  /*9750*/  FMNMX3 R14, R14, R59, R57, !PT ;  /* 0x0000003b0e0e7276 */ /* 0x000fe20007800039 */
[----:B------:R-:W-:-:S03]  /*9760*/  FMUL R26, R26, UR71 ;  /* 0x000000471a1a7c20 */ /* 0x000fc60008400000 */
[----:B------:R-:W-:Y:S01]  /*9770*/  FMNMX3 R14, R14, R61, R65, !PT ;  /* 0x0000003d0e0e7276 */ /* 0x000fe20007800041 */
[----:B0-----:R-:W-:Y:S01]  /*9780*/  FMUL R6, R28, UR71 ;  /* 0x000000471c067c20 */ /* 0x001fe20008400000 */
[--C-:B-1----:R-:W-:Y:S02]  /*9790*/  SHF.R.U32.HI R8, RZ, 0x2, R2.reuse ;  /* 0x00000002ff087819 */ /* 0x102fe40000011602 */
[----:B------:R-:W-:Y:S01]  /*97a0*/  FMNMX3 R14, R14, R63, R71, !PT ;  /* 0x0000003f0e0e7276 */ /* 0x000fe20007800047 */
[----:B------:R-:W-:Y:S01]  /*97b0*/  FMUL R27, R27, UR71 ;  /* 0x000000471b1b7c20 */ /* 0x000fe20008400000 */
[----:B------:R-:W-:Y:S02]  /*97c0*/  FSEL R4, R26, -INF , !P2 ;  /* 0xff8000001a047808 */ /* 0x000fe40005000000 */
[----:B------:R-:W-:Y:S02]  /*97d0*/  FMNMX3 R14, R14, R67, R69, !PT ;  /* 0x000000430e0e7276 */ /* 0x000fe40007800045 */
[----:B------:R-:W-:Y:S01]  /*97e0*/  FSEL R6, R6, -INF , !P4 ;  /* 0xff80000006067808 */ /* 0x000fe20006000000 */
[----:B------:R-:W-:Y:S01]  /*97f0*/  FMUL R7, R29, UR71 ;  /* 0x000000471d077c20 */ /* 0x000fe20008400000 */
[----:B------:R-:W-:Y:S01]  /*9800*/  LOP3.LUT P4, RZ, R8, 0x1, RZ, 0xc0, !PT ;  /* 0x0000000108ff7812 */ /* 0x000fe2000788c0ff */
[----:B------:R-:W-:Y:S01]  /*9810*/  FMUL R8, R30, UR71 ;  /* 0x000000471e087c20 */ /* 0x000fe20008400000 */
[----:B------:R-:W-:-:S02]  /*9820*/  SHF.R.U32.HI R12, RZ, 0x4, R2 ;  /* 0x00000004ff0c7819 */ /* 0x000fc40000011602 */
[----:B------:R-:W-:Y:S02]  /*9830*/  SHF.R.U32.HI R13, RZ, 0x3, R2 ;  /* 0x00000003ff0d7819 */ /* 0x000fe40000011602 */
[----:B------:R-:W-:Y:S02]  /*9840*/  FSEL R5, R27, -INF , !P3 ;  /* 0xff8000001b057808 */ /* 0x000fe40005800000 */
[----:B------:R-:W-:Y:S01]  /*9850*/  FMNMX3 R14, R14, R25, R4, !PT ;  /* 0x000000190e0e7276 */ /* 0x000fe20007800004 */
[----:B------:R-:W-:Y:S01]  /*9860*/  FMUL R9, R31, UR71 ;  /* 0x000000471f097c20 */ /* 0x000fe20008400000 */
[----:B------:R-:W-:Y:S01]  /*9870*/  FMUL R10, R32, UR71 ;  /* 0x00000047200a7c20 */ /* 0x000fe20008400000 */
[----:B------:R-:W-:Y:S02]  /*9880*/  LOP3.LUT P2, RZ, R12, 0x1, RZ, 0xc0, !PT ;  /* 0x000000010cff7812 */ /* 0x000fe4000784c0ff */
[----:B------:R-:W-:Y:S02]  /*9890*/  LOP3.LUT P3, RZ, R13, 0x1, RZ, 0xc0, !PT ;  /* 0x000000010dff7812 */ /* 0x000fe4000786c0ff */
[----:B------:R-:W-:-:S02]  /*98a0*/  SHF.R.U32.HI R2, RZ, 0x1, R2 ;  /* 0x00000001ff027819 */ /* 0x000fc40000011602 */
[----:B------:R-:W-:Y:S02]  /*98b0*/  FSEL R7, R7, -INF , !P5 ;  /* 0xff80000007077808 */ /* 0x000fe40006800000 */
[----:B------:R-:W-:Y:S02]  /*98c0*/  FSEL R8, R8, -INF , !P1 ;  /* 0xff80000008087808 */ /* 0x000fe40004800000 */
[----:B------:R-:W-:Y:S01]  /*98d0*/  FMNMX3 R14, R14, R5, R6, !PT ;  /* 0x000000050e0e7276 */ /* 0x000fe20007800006 */
[----:B------:R-:W-:Y:S01]  /*98e0*/  FMUL R11, R33, UR71 ;  /* 0x00000047210b7c20 */ /* 0x000fe20008400000 */
[----:B------:R-:W-:Y:S01]  /*98f0*/  FMUL R12, R34, UR71 ;  /* 0x00000047220c7c20 */ /* 0x000fe20008400000 */
[----:B------:R-:W-:Y:S02]  /*9900*/  LOP3.LUT P5, RZ, R2, 0x1, RZ, 0xc0, !PT ;  /* 0x0000000102ff7812 */ /* 0x000fe400078ac0ff */
[----:B------:R-:W-:Y:S02]  /*9910*/  FSEL R9, R9, -INF , !P2 ;  /* 0xff80000009097808 */ /* 0x000fe40005000000 */
[----:B------:R-:W-:-:S02]  /*9920*/  FSEL R10, R10, -INF , !P3 ;  /* 0xff8000000a0a7808 */ /* 0x000fc40005800000 */
[----:B------:R-:W-:Y:S01]  /*9930*/  FMNMX3 R14, R14, R7, R8, !PT ;  /* 0x000000070e0e7276 */ /* 0x000fe20007800008 */
[----:B------:R-:W-:Y:S01]  /*9940*/  FMUL R13, R35, UR71 ;  /* 0x00000047230d7c20 */ /* 0x000fe20008400000 */
[----:B------:R-:W-:Y:S02]  /*9950*/  FSEL R11, R11, -INF , !P4 ;  /* 0xff8000000b0b7808 */ /* 0x000fe40006000000 */
[----:B------:R-:W-:Y:S02]  /*9960*/  FSEL R12, R12, -INF , !P5 ;  /* 0xff8000000c0c7808 */ /* 0x000fe40006800000 */
[----:B------:R-:W-:Y:S02]  /*9970*/  FMNMX3 R14, R14, R9, R10, !PT ;  /* 0x000000090e0e7276 */ /* 0x000fe4000780000a */
[----:B------:R-:W-:Y:S02]  /*9980*/  FSEL R13, R13, -INF , !P0 ;  /* 0xff8000000d0d7808 */ /* 0x000fe40004000000 */
[----:B------:R-:W-:-:S04]  /*9990*/  FMNMX3 R2, R14, R11, R12, !PT ;  /* 0x0000000b0e027276 */ /* 0x000fc8000780000c */
[----:B------:R-:W-:-:S05]  /*99a0*/  FMNMX3 R2, R2, R13, R0, !PT ;  /* 0x0000000d02027276 */ /* 0x000fca0007800000 */
[--C-:B------:R-:W-:Y:S01]  /*99b0*/  FADD R73, R73, -R2.reuse ;  /* 0x8000000249497221 */ /* 0x100fe20000000000 */
[--C-:B------:R-:W-:Y:S01]  /*99c0*/  FADD R37, R37, -R2.reuse ;  /* 0x8000000225257221 */ /* 0x100fe20000000000 */
[--C-:B------:R-:W-:Y:S02]  /*99d0*/  FADD R36, R36, -R2.reuse ;  /* 0x8000000224247221 */ /* 0x100fe40000000000 */
[----:B------:R-:W-:Y:S01]  /*99e0*/  FMUL R14, R73, 1.4426950216293334961 ;  /* 0x3fb8aa3b490e7820 */ /* 0x000fe20000400000 */
[----:B------:R-:W-:Y:S01]  /*99f0*/  FMUL R15, R37, 1.4426950216293334961 ;  /* 0x3fb8aa3b250f7820 */ /* 0x000fe20000400000 */
[----:B------:R-:W-:Y:S01]  /*9a00*/  FMUL R16, R36, 1.4426950216293334961 ;  /* 0x3fb8aa3b24107820 */ /* 0x000fe20000400000 */
[--C-:B------:R-:W-:Y:S01]  /*9a10*/  FADD R41, R41, -R2.reuse ;  /* 0x8000000229297221 */ /* 0x100fe20000000000 */
[----:B------:R-:W-:Y:S02]  /*9a20*/  FADD R38, R38, -R2 ;  /* 0x8000000226267221 */ /* 0x000fe40000000000 */
[----:B------:R-:W-:Y:S01]  /*9a30*/  MUFU.EX2 R14, R14 ;  /* 0x0000000e000e7308 */ /* 0x000fe20000000800 */
[----:B------:R-:W-:Y:S01]  /*9a40*/  FMUL R17, R41, 1.4426950216293334961 ;  /* 0x3fb8aa3b29117820 */ /* 0x000fe20000400000 */
[----:B------:R-:W-:-:S06]  /*9a50*/  FMUL R18, R38, 1.4426950216293334961 ;  /* 0x3fb8aa3b26127820 */ /* 0x000fcc0000400000 */
[----:B------:R-:W0:Y:S01]  /*9a60*/  MUFU.EX2 R15, R15 ;  /* 0x0000000f000f7308 */ /* 0x000e220000000800 */
[--C-:B------:R-:W-:Y:S01]  /*9a70*/  FADD R39, R39, -R2.reuse ;  /* 0x8000000227277221 */ /* 0x100fe20000000000 */
[----:B------:R-:W-:-:S06]  /*9a80*/  FADD R45, R45, -R2 ;  /* 0x800000022d2d7221 */ /* 0x000fcc0000000000 */
[----:B------:R-:W1:Y:S01]  /*9a90*/  MUFU.EX2 R16, R16 ;  /* 0x0000001000107308 */ /* 0x000e620000000800 */
[----:B------:R-:W-:Y:S01]  /*9aa0*/  FMUL R19, R39, 1.4426950216293334961 ;  /* 0x3fb8aa3b27137820 */ /* 0x000fe20000400000 */
[----:B------:R-:W-:-:S06]  /*9ab0*/  FMUL R21, R45, 1.4426950216293334961 ;  /* 0x3fb8aa3b2d157820 */ /* 0x000fcc0000400000 */
[----:B------:R-:W1:Y:S01]  /*9ac0*/  MUFU.EX2 R17, R17 ;  /* 0x0000001100117308 */ /* 0x000e620000000800 */
[----:B------:R-:W-:Y:S01]  /*9ad0*/  FADD R43, R43, -R2 ;  /* 0x800000022b2b7221 */ /* 0x000fe20000000000 */
[----:B0-----:R-:W-:-:S06]  /*9ae0*/  FADD R37, R14, R15 ;  /* 0x0000000f0e257221 */ /* 0x001fcc0000000000 */
[----:B------:R-:W0:Y:S01]  /*9af0*/  MUFU.EX2 R18, R18 ;  /* 0x0000001200127308 */ /* 0x000e220000000800 */
[----:B------:R-:W-:Y:S01]  /*9b00*/  FMUL R26, R43, 1.4426950216293334961 ;  /* 0x3fb8aa3b2b1a7820 */ /* 0x000fe20000400000 */
[----:B------:R-:W-:Y:S01]  /*9b10*/  FADD R47, R47, -R2 ;  /* 0x800000022f2f7221 */ /* 0x000fe20000000000 */
[----:B-1----:R-:W-:-:S05]  /*9b20*/  FADD R98, R16, R37 ;  /* 0x0000002510627221 */ /* 0x002fca0000000000 */
[----:B------:R-:W1:Y:S01]  /*9b30*/  MUFU.EX2 R19, R19 ;  /* 0x0000001300137308 */ /* 0x000e620000000800 */
[----:B------:R-:W-:Y:S01]  /*9b40*/  FMUL R23, R47, 1.4426950216293334961 ;  /* 0x3fb8aa3b2f177820 */ /* 0x000fe20000400000 */
[----:B------:R-:W-:Y:S01]  /*9b50*/  FADD R51, R51, -R2 ;  /* 0x8000000233337221 */ /* 0x000fe20000000000 */
[----:B------:R-:W-:-:S05]  /*9b60*/  FADD R39, R17, R98 ;  /* 0x0000006211277221 */ /* 0x000fca0000000000 */
[----:B------:R-:W1:Y:S01]  /*9b70*/  MUFU.EX2 R21, R21 ;  /* 0x0000001500157308 */ /* 0x000e620000000800 */
[----:B------:R-:W-:Y:S01]  /*9b80*/  FMUL R28, R51, 1.4426950216293334961 ;  /* 0x3fb8aa3b331c7820 */ /* 0x000fe20000400000 */
[----:B------:R-:W-:Y:S01]  /*9b90*/  FADD R49, R49, -R2 ;  /* 0x8000000231317221 */ /* 0x000fe20000000000 */
[----:B0-----:R-:W-:-:S05]  /*9ba0*/  FADD R100, R18, R39 ;  /* 0x0000002712647221 */ /* 0x001fca0000000000 */
        /* <DEDUP_REMOVED lines=8> */
[----:B------:R-:W3:Y:S01]  /*9c30*/  MUFU.EX2 R28, R28 ;  /* 0x0000001c001c7308 */ /* 0x000ee20000000800 */
        /* <DEDUP_REMOVED lines=9> */
[--C-:B------:R-:W-:Y:S01]  /*9cd0*/  FADD R61, R61, -R2.reuse ;  /* 0x800000023d3d7221 */ /* 0x100fe20000000000 */
[----:B------:R-:W-:-:S05]  /*9ce0*/  FADD R4, R4, -R2 ;  /* 0x8000000204047221 */ /* 0x000fca0000000000 */
[----:B------:R-:W1:Y:S01]  /*9cf0*/  MUFU.EX2 R29, R29 ;  /* 0x0000001d001d7308 */ /* 0x000e620000000800 */
[----:B---3--:R-:W-:Y:S01]  /*9d00*/  FADD R102, R28, R39 ;  /* 0x000000271c667221 */ /* 0x008fe20000000000 */
[----:B------:R-:W-:Y:S01]  /*9d10*/  FMUL R34, R61, 1.4426950216293334961 ;  /* 0x3fb8aa3b3d227820 */ /* 0x000fe20000400000 */
[--C-:B------:R-:W-:Y:S01]  /*9d20*/  FADD R65, R65, -R2.reuse ;  /* 0x8000000241417221 */ /* 0x100fe20000000000 */
[----:B------:R-:W-:-:S04]  /*9d30*/  FADD R37, R25, -R2 ;  /* 0x8000000219257221 */ /* 0x000fc80000000000 */
[----:B------:R-:W3:Y:S01]  /*9d40*/  MUFU.EX2 R32, R32 ;  /* 0x0000002000207308 */ /* 0x000ee20000000800 */
[----:B------:R-:W-:Y:S01]  /*9d50*/  FMUL R4, R4, 1.4426950216293334961 ;  /* 0x3fb8aa3b04047820 */ /* 0x000fe20000400000 */
[----:B0-----:R-:W-:Y:S01]  /*9d60*/  FADD R41, R27, R102 ;  /* 0x000000661b297221 */ /* 0x001fe20000000000 */
[----:B------:R-:W-:Y:S01]  /*9d70*/  FMUL R33, R65, 1.4426950216293334961 ;  /* 0x3fb8aa3b41217820 */ /* 0x000fe20000400000 */
[----:B------:R-:W-:Y:S01]  /*9d80*/  FADD R63, R63, -R2 ;  /* 0x800000023f3f7221 */ /* 0x000fe20000000000 */
[----:B------:R-:W-:-:S03]  /*9d90*/  FMUL R98, R37, 1.4426950216293334961 ;  /* 0x3fb8aa3b25627820 */ /* 0x000fc60000400000 */
[----:B------:R-:W0:Y:S01]  /*9da0*/  MUFU.EX2 R31, R31 ;  /* 0x0000001f001f7308 */ /* 0x000e220000000800 */
[----:B------:R-:W-:Y:S01]  /*9db0*/  FMUL R36, R63, 1.4426950216293334961 ;  /* 0x3fb8aa3b3f247820 */ /* 0x000fe20000400000 */
[--C-:B------:R-:W-:Y:S01]  /*9dc0*/  FADD R71, R71, -R2.reuse ;  /* 0x8000000247477221 */ /* 0x100fe20000000000 */
[----:B------:R-:W-:-:S05]  /*9dd0*/  FADD R5, R5, -R2 ;  /* 0x8000000205057221 */ /* 0x000fca0000000000 */
[----:B------:R-:W0:Y:S01]  /*9de0*/  MUFU.EX2 R34, R34 ;  /* 0x0000002200227308 */ /* 0x000e220000000800 */
[----:B------:R-:W-:Y:S01]  /*9df0*/  FMUL R35, R71, 1.4426950216293334961 ;  /* 0x3fb8aa3b47237820 */ /* 0x000fe20000400000 */
[----:B------:R-:W-:-:S06]  /*9e00*/  FADD R67, R67, -R2 ;  /* 0x8000000243437221 */ /* 0x000fcc0000000000 */
[----:B------:R1:W-:Y:S01]  /*9e10*/  MUFU.EX2 R37, R4 ;  /* 0x0000000400257308 */ /* 0x0003e20000000800 */
[----:B------:R-:W-:Y:S01]  /*9e20*/  FMUL R5, R5, 1.4426950216293334961 ;  /* 0x3fb8aa3b05057820 */ /* 0x000fe20000400000 */
[----:B-1----:R-:W-:-:S06]  /*9e30*/  FADD R4, R30, R41 ;  /* 0x000000291e047221 */ /* 0x002fcc0000000000 */
[----:B------:R-:W1:Y:S01]  /*9e40*/  MUFU.EX2 R33, R33 ;  /* 0x0000002100217308 */ /* 0x000e620000000800 */
[----:B------:R-:W-:Y:S01]  /*9e50*/  FADD R41, R29, R4 ;  /* 0x000000041d297221 */ /* 0x000fe20000000000 */
[----:B------:R-:W-:-:S03]  /*9e60*/  FMUL R38, R67, 1.4426950216293334961 ;  /* 0x3fb8aa3b43267820 */ /* 0x000fc60000400000 */
[----:B---3--:R-:W-:-:S03]  /*9e70*/  FADD R4, R32, R41 ;  /* 0x0000002920047221 */ /* 0x008fc60000000000 */
[----:B------:R-:W3:Y:S01]  /*9e80*/  MUFU.EX2 R36, R36 ;  /* 0x0000002400247308 */ /* 0x000ee20000000800 */
[----:B------:R-:W-:-:S07]  /*9e90*/  FADD R69, R69, -R2 ;  /* 0x8000000245457221 */ /* 0x000fce0000000000 */
[----:B------:R-:W0:Y:S01]  /*9ea0*/  MUFU.EX2 R35, R35 ;  /* 0x0000002300237308 */ /* 0x000e220000000800 */
[----:B------:R-:W-:-:S07]  /*9eb0*/  FMUL R69, R69, 1.4426950216293334961 ;  /* 0x3fb8aa3b45457820 */ /* 0x000fce0000400000 */
[----:B------:R0:W-:Y:S02]  /*9ec0*/  MUFU.EX2 R100, R5 ;  /* 0x0000000500647308 */ /* 0x0001e40000000800 */
[----:B0-----:R-:W-:-:S06]  /*9ed0*/  FADD R5, R31, R4 ;  /* 0x000000041f057221 */ /* 0x001fcc0000000000 */
[----:B------:R-:W0:Y:S01]  /*9ee0*/  MUFU.EX2 R38, R38 ;  /* 0x0000002600267308 */ /* 0x000e220000000800 */
[----:B------:R-:W-:-:S04]  /*9ef0*/  FADD R4, R34, R5 ;  /* 0x0000000522047221 */ /* 0x000fc80000000000 */
[----:B-1----:R-:W-:-:S03]  /*9f00*/  FADD R5, R33, R4 ;  /* 0x0000000421057221 */ /* 0x002fc60000000000 */
[----:B------:R-:W1:Y:S01]  /*9f10*/  MUFU.EX2 R25, R69 ;  /* 0x0000004500197308 */ /* 0x000e620000000800 */
[----:B---3--:R-:W-:Y:S01]  /*9f20*/  FADD R4, R36, R5 ;  /* 0x0000000524047221 */ /* 0x008fe20000000000 */
[----:B------:R-:W-:-:S06]  /*9f30*/  FADD R6, R6, -R2 ;  /* 0x8000000206067221 */ /* 0x000fcc0000000000 */
[----:B------:R-:W3:Y:S01]  /*9f40*/  MUFU.EX2 R98, R98 ;  /* 0x0000006200627308 */ /* 0x000ee20000000800 */
[----:B------:R-:W-:Y:S01]  /*9f50*/  FADD R5, R35, R4 ;  /* 0x0000000423057221 */ /* 0x000fe20000000000 */
[----:B------:R-:W-:Y:S01]  /*9f60*/  FMUL R6, R6, 1.4426950216293334961 ;  /* 0x3fb8aa3b06067820 */ /* 0x000fe20000400000 */
[--C-:B------:R-:W-:Y:S02]  /*9f70*/  FADD R7, R7, -R2.reuse ;  /* 0x8000000207077221 */ /* 0x100fe40000000000 */
[----:B0-----:R-:W-:Y:S01]  /*9f80*/  FADD R4, R38, R5 ;  /* 0x0000000526047221 */ /* 0x001fe20000000000 */
[----:B------:R-:W-:Y:S01]  /*9f90*/  FADD R8, R8, -R2 ;  /* 0x8000000208087221 */ /* 0x000fe20000000000 */
[----:B------:R-:W-:Y:S01]  /*9fa0*/  FMUL R7, R7, 1.4426950216293334961 ;  /* 0x3fb8aa3b07077820 */ /* 0x000fe20000400000 */
[----:B------:R0:W0:Y:S01]  /*9fb0*/  MUFU.EX2 R39, R6 ;  /* 0x0000000600277308 */ /* 0x0000220000000800 */
[----:B-1----:R-:W-:Y:S01]  /*9fc0*/  FADD R5, R25, R4 ;  /* 0x0000000419057221 */ /* 0x002fe20000000000 */
[----:B------:R-:W-:Y:S01]  /*9fd0*/  FMUL R8, R8, 1.4426950216293334961 ;  /* 0x3fb8aa3b08087820 */ /* 0x000fe20000400000 */
[--C-:B------:R-:W-:Y:S01]  /*9fe0*/  FADD R9, R9, -R2.reuse ;  /* 0x8000000209097221 */ /* 0x100fe20000000000 */
[----:B------:R-:W-:-:S04]  /*9ff0*/  FADD R10, R10, -R2 ;  /* 0x800000020a0a7221 */ /* 0x000fc80000000000 */
[----:B------:R-:W1:Y:S01]  /*a000*/  MUFU.EX2 R102, R7 ;  /* 0x0000000700667308 */ /* 0x000e620000000800 */
[----:B---3--:R-:W-:Y:S01]  /*a010*/  FADD R4, R98, R5 ;  /* 0x0000000562047221 */ /* 0x008fe20000000000 */
[----:B------:R-:W-:-:S03]  /*a020*/  FMUL R9, R9, 1.4426950216293334961 ;  /* 0x3fb8aa3b09097820 */ /* 0x000fc60000400000 */
[----:B------:R-:W-:-:S03]  /*a030*/  FADD R5, R37, R4 ;  /* 0x0000000425057221 */ /* 0x000fc60000000000 */
[----:B------:R-:W3:Y:S01]  /*a040*/  MUFU.EX2 R104, R8 ;  /* 0x0000000800687308 */ /* 0x000ee20000000800 */
[----:B------:R-:W-:Y:S01]  /*a050*/  FMUL R10, R10, 1.4426950216293334961 ;  /* 0x3fb8aa3b0a0a7820 */ /* 0x000fe20000400000 */
[--C-:B------:R-:W-:Y:S01]  /*a060*/  FADD R11, R11, -R2.reuse ;  /* 0x800000020b0b7221 */ /* 0x100fe20000000000 */
[----:B0-----:R-:W-:Y:S01]  /*a070*/  FADD R6, R100, R5 ;  /* 0x0000000564067221 */ /* 0x001fe20000000000 */
[--C-:B------:R-:W-:Y:S01]  /*a080*/  FADD R12, R12, -R2.reuse ;  /* 0x800000020c0c7221 */ /* 0x100fe20000000000 */
[----:B------:R-:W-:-:S03]  /*a090*/  FADD R13, R13, -R2 ;  /* 0x800000020d0d7221 */ /* 0x000fc60000000000 */
[----:B------:R0:W1:Y:S01]  /*a0a0*/  MUFU.EX2 R41, R9 ;  /* 0x0000000900297308 */ /* 0x0000620000000800 */
[----:B------:R-:W-:Y:S01]  /*a0b0*/  FMUL R11, R11, 1.4426950216293334961 ;  /* 0x3fb8aa3b0b0b7820 */ /* 0x000fe20000400000 */
[----:B------:R-:W-:Y:S01]  /*a0c0*/  F2FP.BF16.F32.PACK_AB R4, R15, R14 ;  /* 0x0000000e0f04723e */ /* 0x000fe200000010ff */
[----:B------:R-:W-:Y:S01]  /*a0d0*/  FMUL R12, R12, 1.4426950216293334961 ;  /* 0x3fb8aa3b0c0c7820 */ /* 0x000fe20000400000 */
[----:B------:R-:W-:-:S04]  /*a0e0*/  FMUL R14, R13, 1.4426950216293334961 ;  /* 0x3fb8aa3b0d0e7820 */ /* 0x000fc80000400000 */
[----:B------:R-:W1:Y:S01]  /*a0f0*/  MUFU.EX2 R106, R10 ;  /* 0x0000000a006a7308 */ /* 0x000e620000000800 */
[----:B0-----:R-:W-:-:S07]  /*a100*/  FADD R9, R39, R6 ;  /* 0x0000000627097221 */ /* 0x001fce0000000000 */
[----:B------:R1:W0:Y:S01]  /*a110*/  MUFU.EX2 R43, R11 ;  /* 0x0000000b002b7308 */ /* 0x0002220000000800 */
[----:B------:R-:W-:Y:S01]  /*a120*/  F2FP.BF16.F32.PACK_AB R5, R17, R16 ;  /* 0x000000101105723e */ /* 0x000fe200000010ff */
[----:B-1----:R-:W-:-:S06]  /*a130*/  FADD R11, R102, R9 ;  /* 0x00000009660b7221 */ /* 0x002fcc0000000000 */
[----:B------:R-:W1:Y:S01]  /*a140*/  MUFU.EX2 R108, R12 ;  /* 0x0000000c006c7308 */ /* 0x000e620000000800 */
[----:B---3--:R-:W-:-:S07]  /*a150*/  FADD R15, R104, R11 ;  /* 0x0000000b680f7221 */ /* 0x008fce0000000000 */
[----:B------:R3:W2:Y:S01]  /*a160*/  MUFU.EX2 R137, R14 ;  /* 0x0000000e00897308 */ /* 0x0006a20000000800 */
[----:B------:R-:W-:Y:S01]  /*a170*/  FADD R17, R41, R15 ;  /* 0x0000000f29117221 */ /* 0x000fe20000000000 */
[----:B------:R-:W-:-:S03]  /*a180*/  F2FP.BF16.F32.PACK_AB R7, R26, R21 ;  /* 0x000000151a07723e */ /* 0x000fc600000010ff */
[----:B------:R-:W-:Y:S01]  /*a190*/  FADD R21, R106, R17 ;  /* 0x000000116a157221 */ /* 0x000fe20000000000 */
[----:B------:R-:W-:-:S03]  /*a1a0*/  F2FP.BF16.F32.PACK_AB R6, R19, R18 ;  /* 0x000000121306723e */ /* 0x000fc600000010ff */
[----:B0-----:R-:W-:Y:S01]  /*a1b0*/  FADD R21, R43, R21 ;  /* 0x000000152b157221 */ /* 0x001fe20000000000 */
[----:B------:R-:W-:Y:S02]  /*a1c0*/  F2FP.BF16.F32.PACK_AB R8, R28, R23 ;  /* 0x000000171c08723e */ /* 0x000fe400000010ff */
[----:B------:R-:W-:Y:S01]  /*a1d0*/  F2FP.BF16.F32.PACK_AB R9, R30, R27 ;  /* 0x0000001b1e09723e */ /* 0x000fe200000010ff */
[----:B-1----:R-:W-:Y:S01]  /*a1e0*/  FADD R21, R108, R21 ;  /* 0x000000156c157221 */ /* 0x002fe20000000000 */
[----:B------:R-:W-:Y:S02]  /*a1f0*/  F2FP.BF16.F32.PACK_AB R10, R32, R29 ;  /* 0x0000001d200a723e */ /* 0x000fe400000010ff */
[----:B------:R-:W-:Y:S02]  /*a200*/  F2FP.BF16.F32.PACK_AB R11, R34, R31 ;  /* 0x0000001f220b723e */ /* 0x000fe400000010ff */
[----:B------:R-:W-:Y:S02]  /*a210*/  F2FP.BF16.F32.PACK_AB R12, R36, R33 ;  /* 0x00000021240c723e */ /* 0x000fe400000010ff */
[----:B------:R-:W-:-:S02]  /*a220*/  F2FP.BF16.F32.PACK_AB R13, R38, R35 ;  /* 0x00000023260d723e */ /* 0x000fc400000010ff */
[----:B---3--:R-:W-:Y:S02]  /*a230*/  F2FP.BF16.F32.PACK_AB R14, R98, R25 ;  /* 0x00000019620e723e */ /* 0x008fe400000010ff */
[----:B------:R-:W-:Y:S02]  /*a240*/  F2FP.BF16.F32.PACK_AB R15, R100, R37 ;  /* 0x00000025640f723e */ /* 0x000fe400000010ff */
[----:B------:R-:W-:Y:S02]  /*a250*/  F2FP.BF16.F32.PACK_AB R16, R102, R39 ;  /* 0x000000276610723e */ /* 0x000fe400000010ff */
[----:B------:R-:W-:Y:S02]  /*a260*/  F2FP.BF16.F32.PACK_AB R17, R41, R104 ;  /* 0x000000682911723e */ /* 0x000fe400000010ff */
[----:B------:R-:W-:Y:S02]  /*a270*/  F2FP.BF16.F32.PACK_AB R18, R43, R106 ;  /* 0x0000006a2b12723e */ /* 0x000fe400000010ff */
[----:B--2---:R-:W-:Y:S01]  /*a280*/  F2FP.BF16.F32.PACK_AB R19, R137, R108 ;  /* 0x0000006c8913723e */ /* 0x004fe200000010ff */
[----:B------:R-:W-:Y:S01]  /*a290*/  STS.U16 [R135+UR62+0xc000], R24 ;  /* 0x00c0001887007988 */ /* 0x000fe2000800043e */
[----:B------:R-:W-:-:S03]  /*a2a0*/  FADD R0, -R2, R0 ;  /* 0x0000000002007221 */ /* 0x000fc60000000100 */
[----:B------:R-:W-:Y:S01]  /*a2b0*/  STS.U16 [R135+UR62+0xc200], R64 ;  /* 0x00c2004087007988 */ /* 0x000fe2000800043e */
[----:B------:R-:W-:-:S03]  /*a2c0*/  FADD R137, R137, R21 ;  /* 0x0000001589897221 */ /* 0x000fc60000000000 */
[----:B----4-:R-:W-:Y:S04]  /*a2d0*/  STS.U16 [R135+UR62+0xc400], R62 ;  /* 0x00c4003e87007988 */ /* 0x010fe8000800043e */
[----:B-----5:R-:W-:Y:S04]  /*a2e0*/  STS.U16 [R135+UR62+0xc600], R60 ;  /* 0x00c6003c87007988 */ /* 0x020fe8000800043e */
        /* <DEDUP_REMOVED lines=11> */
[----:B------:R-:W-:Y:S01]  /*a3a0*/  STS.U16 [R135+UR62+0xde00], R66 ;  /* 0x00de004287007988 */ /* 0x000fe2000800043e */
[----:B------:R-:W-:Y:S03]  /*a3b0*/  STTM.x16 tmem[UR65+0xa0], R4 ;  /* 0x0000a004000079ed */ /* 0x000fe60008240041 */
        /* <DEDUP_REMOVED lines=16> */
[----:B------:R-:W-:Y:S01]  /*a4c0*/  FMUL R0, R0, 1.4426950216293334961 ;  /* 0x3fb8aa3b00007820 */ /* 0x000fe20000400000 */
[----:B------:R-:W1:Y:S02]  /*a4d0*/  FENCE.VIEW.ASYNC.T ;  /* 0x00000000000073c6 */ /* 0x000e640000000200 */
[----:B-1----:R-:W-:Y:S06]  /*a4e0*/  BAR.SYNC.DEFER_BLOCKING 0x0 ;  /* 0x0000000000007b1d */ /* 0x002fec0000010000 */
[----:B0-----:R-:W0:Y:S01]  /*a4f0*/  LDTM.x128 R4, tmem[UR65] ;  /* 0x00000041000479ee */ /* 0x001e2200083c0000 */
[----:B------:R-:W0:Y:S01]  /*a500*/  MUFU.EX2 R0, R0 ;  /* 0x0000000000007308 */ /* 0x000e220000000800 */
[----:B------:R-:W-:Y:S01]  /*a510*/  NOP ;  /* 0x0000000000007918 */ /* 0x000fe20000000000 */
        /* <DEDUP_REMOVED lines=128> */
[----:B------:R0:W-:Y:S01]  /*ad20*/  STTM.x128 tmem[UR65], R4 ;  /* 0x00000004000079ed */ /* 0x0001e200083c0041 */
[----:B------:R-:W1:Y:S02]  /*ad30*/  FENCE.VIEW.ASYNC.T ;  /* 0x00000000000073c6 */ /* 0x000e640000000200 */
[----:B-1----:R-:W-:Y:S06]  /*ad40*/  BAR.SYNC.DEFER_BLOCKING 0x0 ;  /* 0x0000000000007b1d */ /* 0x002fec0000010000 */
[----:B------:R1:W-:Y:S06]  /*ad50*/  MEMBAR.ALL.CTA ;  /* 0x0000000000007992 */ /* 0x0003ec0000008000 */
[----:B-1----:R-:W1:Y:S01]  /*ad60*/  FENCE.VIEW.ASYNC.S ;  /* 0x00000000000073c6 */ /* 0x002e620000000000 */
[----:B------:R-:W-:Y:S01]  /*ad70*/  ULEA UR72, UR70, UR62, 0x3 ;  /* 0x0000003e46487291 */ /* 0x000fe2000f8e18ff */
[----:B------:R-:W-:-:S03]  /*ad80*/  UMOV UR43, UR8 ;  /* 0x00000008002b7c82 */ /* 0x000fc60008000000 */
[----:B------:R-:W-:Y:S01]  /*ad90*/  UIADD3 UR72, UPT, UPT, UR72, 0xe000, URZ ;  /* 0x0000e00048487890 */ /* 0x000fe2000fffe0ff */
[----:B-1----:R-:W-:Y:S06]  /*ada0*/  BAR.SYNC.DEFER_BLOCKING 0x0 ;  /* 0x0000000000007b1d */ /* 0x002fec0000010000 */
[----:B------:R-:W-:Y:S05]  /*adb0*/  BRA.U UP2, `(.L_x_19) ;  /* 0x0000000102387547 */ /* 0x000fea000b800000 */
[----:B------:R-:W-:Y:S01]  /*adc0*/  UIADD3 UR45, UPT, UPT, UR63, 0xa8, URZ ;  /* 0x000000a83f2d7890 */ /* 0x000fe2000fffe0ff */
[----:B------:R-:W-:Y:S01]  /*add0*/  UMOV UR50, UR4 ;  /* 0x0000000400327c82 */ /* 0x000fe20008000000 */
[----:B------:R-:W-:Y:S01]  /*ade0*/  UMOV UR51, 0x80004020 ;  /* 0x8000402000337882 */ /* 0x000fe20000000000 */
[----:B------:R-:W-:Y:S01]  /*adf0*/  UMOV UR46, 0x0 ;  /* 0x00000000002e7882 */ /* 0x000fe20000000000 */
[----:B------:R-:W-:Y:S01]  /*ae00*/  UMOV UR47, 0x8200490 ;  /* 0x08200490002f7882 */ /* 0x000fe20000000000 */
[----:B------:R-:W-:Y:S01]  /*ae10*/  UMOV UR6, UR72 ;  /* 0x0000004800067c82 */ /* 0x000fe20008000000 */
[----:B------:R-:W-:Y:S01]  /*ae20*/  UMOV UR7, URZ ;  /* 0x000000ff00077c82 */ /* 0x000fe20008000000 */
[----:B------:R-:W-:Y:S01]  /*ae30*/  UMOV UR48, 0x0 ;  /* 0x0000000000307882 */ /* 0x000fe20000000000 */
[----:B------:R-:W-:Y:S01]  /*ae40*/  UMOV UR49, 0x8200490 ;  /* 0x0820049000317882 */ /* 0x000fe20000000000 */
[----:B------:R1:W-:Y:S01]  /*ae50*/  UTCHMMA tmem[UR67], gdesc[UR50], tmem[UR63], tmem[UR46], idesc[UR47], UPT ;  /* 0x00ff2e32430079ea */ /* 0x0003e2000b80003f */
[----:B------:R-:W-:Y:S01]  /*ae60*/  UMOV UR6, UR6 ;  /* 0x0000000600067c82 */ /* 0x000fe20008000000 */
[----:B------:R1:W-:Y:S01]  /*ae70*/  UTCHMMA tmem[UR45], gdesc[UR28], tmem[UR63], tmem[UR48], idesc[UR49], UPT ;  /* 0x00ff301c2d0079ea */ /* 0x0003e2000b80003f */
[----:B------:R1:W-:Y:S01]  /*ae80*/  UTCBAR [UR6], URZ ;  /* 0x000000ff060073e9 */ /* 0x0003e200080000ff */
[----:B------:R-:W-:-:S02]  /*ae90*/  NOP ;  /* 0x0000000000007918 */ /* 0x000fc40000000000 */
.L_x_19:
[----:B------:R-:W-:Y:S01]  /*aea0*/  ISETP.GE.U32.AND P0, PT, R132, UR73, PT ;  /* 0x0000004984007c0c */ /* 0x000fe2000bf06070 */
[----:B------:R-:W-:Y:S01]  /*aeb0*/  UIADD3 UR70, UPT, UPT, UR70, 0x1, URZ ;  /* 0x0000000146467890 */ /* 0x000fe2000fffe0ff */
[----:B------:R-:W-:Y:S01]  /*aec0*/  IADD3 R3, PT, PT, R3, UR68, RZ ;  /* 0x0000004403037c10 */ /* 0x000fe2000fffe0ff */
[----:B------:R-:W-:Y:S01]  /*aed0*/  UIADD3 UR74, UPT, UPT, UR69, UR74, URZ ;  /* 0x0000004a454a7290 */ /* 0x000fe2000fffe0ff */
[----:B------:R-:W-:Y:S01]  /*aee0*/  ISETP.GE.U32.AND.EX P0, PT, R133, RZ, PT, P0 ;  /* 0x000000ff8500720c */ /* 0x000fe20003f06100 */
[----:B------:R-:W-:Y:S01]  /*aef0*/  UISETP.GT.AND UP3, UPT, UR70, 0x1, UPT ;  /* 0x000000014600788c */ /* 0x000fe2000bf64270 */
[----:B0-----:R-:W-:Y:S01]  /*af00*/  MOV R40, UR43 ;  /* 0x0000002b00287c02 */ /* 0x001fe20008000f00 */
[----:B------:R-:W-:Y:S01]  /*af10*/  FFMA R140, R0, R140, R137 ;  /* 0x0000008c008c7223 */ /* 0x000fe20000000089 */
[----:B------:R-:W-:Y:S01]  /*af20*/  MOV R0, R2 ;  /* 0x0000000200007202 */ /* 0x000fe20000000f00 */
[----:B-1----:R-:W-:Y:S02]  /*af30*/  USEL UR6, URZ, 0x1, !UP3 ;  /* 0x00000001ff067887 */ /* 0x002fe4000d800000 */
[----:B------:R-:W-:-:S02]  /*af40*/  USEL UR70, UR70, URZ, !UP3 ;  /* 0x000000ff46467287 */ /* 0x000fc4000d800000 */
[----:B------:R-:W-:-:S04]  /*af50*/  ULOP3.LUT UR8, UR8, UR6, URZ, 0x3c, !UPT ;  /* 0x0000000608087292 */ /* 0x000fc8000f8e3cff */
[----:B------:R-:W-:Y:S08]  /*af60*/  @!P0 BRA `(.L_x_20) ;  /* 0xffffffc800388947 */ /* 0x000ff0000383ffff */
[----:B------:R-:W-:Y:S01]  /*af70*/  UISETP.GE.AND UP1, UPT, UR64, 0x1, UPT ;  /* 0x000000014000788c */ /* 0x000fe2000bf26270 */
[----:B------:R-:W-:-:S08]  /*af80*/  MOV R0, R2 ;  /* 0x0000000200007202 */ /* 0x000fd00000000f00 */
[----:B------:R-:W-:Y:S05]  /*af90*/  BRA.U !UP1, `(.L_x_15) ;  /* 0x0000000109147547 */ /* 0x000fea000b800000 */
[----:B------:R-:W-:-:S06]  /*afa0*/  USHF.L.U32 UR4, UR43, 0x1f, URZ ;  /* 0x0000001f2b047899 */ /* 0x000fcc00080006ff */
[----:B------:R-:W-:-:S04]  /*afb0*/  MOV R0, UR4 ;  /* 0x0000000400007c02 */ /* 0x000fc80008000f00 */
[----:B------:R-:W0:Y:S02]  /*afc0*/  SYNCS.PHASECHK.TRANS64.TRYWAIT P0, [UR72], R0 ;  /* 0x00000000ff0075a7 */ /* 0x000e240008001148 */
[----:B0-----:R-:W-:Y:S05]  /*afd0*/  @!P0 BRA `(.L_x_21) ;  /* 0x0000004c003c8947 */ /* 0x001fea0003800000 */
.L_x_27:
[----:B------:R-:W-:-:S07]  /*afe0*/  MOV R0, R2 ;  /* 0x0000000200007202 */ /* 0x000fce0000000f00 */
.L_x_15:
[C---:B------:R-:W-:Y:S01]  /*aff0*/  FMUL R2, R140.reuse, 8388608 ;  /* 0x4b0000008c027820 */ /* 0x040fe20000400000 */
[----:B------:R-:W-:Y:S01]  /*b000*/  FSETP.GEU.AND P0, PT, R140, 1.175494350822287508e-38, PT ;  /* 0x008000008c00780b */ /* 0x000fe20003f0e000 */
[----:B--2---:R-:W0:Y:S01]  /*b010*/  S2R R4, SR_TID.X ;  /* 0x0000000000047919 */ /* 0x004e220000002100 */
[----:B------:R-:W-:Y:S01]  /*b020*/  HFMA2 R5, -RZ, RZ, 1.443359375, -0.2030029296875 ;  /* 0x3dc6b27fff057431 */ /* 0x000fe200000001ff */
[----:B------:R-:W-:Y:S01]  /*b030*/  BAR.SYNC.DEFER_BLOCKING 0x0 ;  /* 0x0000000000007b1d */ /* 0x000fe20000010000 */
[----:B------:R-:W-:Y:S02]  /*b040*/  FSEL R135, R2, R140, !P0 ;  /* 0x0000008c02877208 */ /* 0x000fe40004000000 */
[----:B------:R-:W-:Y:S02]  /*b050*/  FSETP.GEU.AND P3, PT, |R140|, 1.175494350822287508e-38, PT ;  /* 0x008000008c00780b */ /* 0x000fe40003f6e200 */
[C---:B------:R-:W-:Y:S01]  /*b060*/  IADD3 R2, PT, PT, R135.reuse, -0x3f3504f3, RZ ;  /* 0xc0cafb0d87027810 */ /* 0x040fe20007ffe0ff */
[----:B------:R-:W2:Y:S01]  /*b070*/  LDCU.64 UR6, c[0x0][0x3e0] ;  /* 0x00007c00ff0677ac */ /* 0x000ea20008000a00 */
[C---:B------:R-:W-:Y:S01]  /*b080*/  ISETP.GE.U32.AND P1, PT, R135.reuse, 0x7f800000, PT ;  /* 0x7f8000008700780c */ /* 0x040fe20003f26070 */
[----:B------:R-:W3:Y:S01]  /*b090*/  LDC.64 R144, c[0x0][0x398] ;  /* 0x0000e600ff907b82 */ /* 0x000ee20000000a00 */
[----:B------:R-:W-:Y:S01]  /*b0a0*/  LOP3.LUT R3, R2, 0xff800000, RZ, 0xc0, !PT ;  /* 0xff80000002037812 */ /* 0x000fe200078ec0ff */
[----:B------:R-:W4:Y:S01]  /*b0b0*/  LDCU.64 UR4, c[0x0][0x3e0] ;  /* 0x00007c00ff0477ac */ /* 0x000f220008000a00 */
[----:B------:R-:W-:-:S02]  /*b0c0*/  FSETP.NEU.AND P2, PT, R135, RZ, PT ;  /* 0x000000ff8700720b */ /* 0x000fc40003f4d000 */
[-C--:B------:R-:W-:Y:S02]  /*b0d0*/  IADD3 R2, PT, PT, R135, -R3.reuse, RZ ;  /* 0x8000000387027210 */ /* 0x080fe40007ffe0ff */
[----:B------:R-:W-:Y:S01]  /*b0e0*/  I2FP.F32.S32 R3, R3 ;  /* 0x0000000300037245 */ /* 0x000fe20000201400 */
[----:B------:R-:W5:Y:S02]  /*b0f0*/  LDC.64 R206, c[0x0][0x398] ;  /* 0x0000e600ffce7b82 */ /* 0x000f640000000a00 */
[----:B-1----:R-:W-:Y:S01]  /*b100*/  FADD R132, R2, -1 ;  /* 0xbf80000002847421 */ /* 0x002fe20000000000 */
[----:B------:R-:W-:Y:S02]  /*b110*/  FSEL R2, RZ, -23, P0 ;  /* 0xc1b80000ff027808 */ /* 0x000fe40000000000 */
[----:B------:R-:W-:Y:S01]  /*b120*/  FSETP.GT.AND P0, PT, |R140|, 8.50705917302346158658e+37, PT ;  /* 0x7e8000008c00780b */ /* 0x000fe20003f04200 */
[C---:B------:R-:W-:Y:S02]  /*b130*/  FFMA.FTZ R5, R132.reuse, R5, -0.16845393180847167969 ;  /* 0xbe2c7f3084057423 */ /* 0x040fe40000010005 */
[----:B------:R-:W-:Y:S01]  /*b140*/  FFMA.FTZ R3, R3, 1.1920928955078125e-07, R2 ;  /* 0x3400000003037823 */ /* 0x000fe20000010002 */
[----:B------:R-:W-:Y:S01]  /*b150*/  @P1 MOV R2, 0x7f800000 ;  /* 0x7f80000000021802 */ /* 0x000fe20000000f00 */
[----:B------:R-:W-:Y:S01]  /*b160*/  FFMA.FTZ R5, R132, R5, 0.1716887056827545166 ;  /* 0x3e2fcf2a84057423 */ /* 0x000fe20000010005 */
[----:B--2---:R-:W-:Y:S01]  /*b170*/  UIMAD UR6, UR9, UR6, URZ ;  /* 0x00000006090672a4 */ /* 0x004fe2000f8e02ff */
[----:B0-----:R-:W-:Y:S01]  /*b180*/  LOP3.LUT P4, RZ, R4, 0x7f, RZ, 0xc0, !PT ;  /* 0x0000007f04ff7812 */ /* 0x001fe2000788c0ff */
[----:B----4-:R-:W-:Y:S01]  /*b190*/  UIMAD UR4, UR9, UR4, URZ ;  /* 0x00000004090472a4 */ /* 0x010fe2000f8e02ff */
[----:B------:R-:W-:Y:S01]  /*b1a0*/  FFMA.FTZ R5, R132, R5, -0.17900948226451873779 ;  /* 0xbe374e4384057423 */ /* 0x000fe20000010005 */
[----:B------:R-:W-:-:S02]  /*b1b0*/  USHF.L.U32 UR12, UR6, 0x1, URZ ;  /* 0x00000001060c7899 */ /* 0x000fc400080006ff */
[----:B------:R-:W-:Y:S01]  /*b1c0*/  USHF.L.U32 UR8, UR4, 0x1, URZ ;  /* 0x0000000104087899 */ /* 0x000fe200080006ff */
[----:B------:R-:W-:Y:S01]  /*b1d0*/  FFMA.FTZ R5, R132, R5, 0.20512372255325317383 ;  /* 0x3e520bf484057423 */ /* 0x000fe20000010005 */
[----:B------:R-:W-:-:S03]  /*b1e0*/  @P0 FMUL R140, R140, 0.25 ;  /* 0x3e8000008c8c0820 */ /* 0x000fc60000400000 */
[----:B------:R-:W-:Y:S01]  /*b1f0*/  FFMA.FTZ R5, R132, R5, -0.24046532809734344482 ;  /* 0xbe763c8b84057423 */ /* 0x000fe20000010005 */
[----:B------:R-:W-:Y:S02]  /*b200*/  @!P3 FMUL R140, R140, 16777216 ;  /* 0x4b8000008c8cb820 */ /* 0x000fe40000400000 */
[----:B------:R-:W0:Y:S01]  /*b210*/  @!P4 SYNCS.CCTL.IV [UR62+0xe000] ;  /* 0x00e00000ff00c9b1 */ /* 0x000e22000800003e */
[C---:B------:R-:W-:Y:S01]  /*b220*/  FFMA.FTZ R5, R132.reuse, R5, 0.28857114911079406738 ;  /* 0x3e93bf9984057423 */ /* 0x040fe20000010005 */
[----:B0-----:R-:W-:Y:S03]  /*b230*/  BAR.SYNC.DEFER_BLOCKING 0x0 ;  /* 0x0000000000007b1d */ /* 0x001fe60000010000 */
[----:B------:R-:W-:-:S03]  /*b240*/  FFMA.FTZ R5, R132, R5, -0.36067417263984680176 ;  /* 0xbeb8aa4984057423 */ /* 0x000fc60000010005 */
[----:B------:R-:W0:Y:S01]  /*b250*/  MUFU.RCP R208, R140 ;  /* 0x0000008c00d07308 */ /* 0x000e220000001000 */
[----:B------:R-:W-:-:S04]  /*b260*/  FFMA.FTZ R5, R132, R5, 0.48089820146560668945 ;  /* 0x3ef6384a84057423 */ /* 0x000fc80000010005 */
[C---:B------:R-:W-:Y:S02]  /*b270*/  FFMA.FTZ R133, R132.reuse, R5, -0.72134751081466674805 ;  /* 0xbf38aa3b84857423 */ /* 0x040fe40000010005 */
[----:B------:R-:W1:Y:S02]  /*b280*/  LDTM.x128 R4, tmem[UR65] ;  /* 0x00000041000479ee */ /* 0x000e6400083c0000 */
[----:B------:R-:W-:-:S04]  /*b290*/  FMUL R133, R132, R133 ;  /* 0x0000008584857220 */ /* 0x000fc80000400000 */
[----:B------:R-:W-:-:S04]  /*b2a0*/  FMUL R133, R132, R133 ;  /* 0x0000008584857220 */ /* 0x000fc80000400000 */
[----:B------:R-:W-:Y:S01]  /*b2b0*/  FFMA.FTZ R132, R132, 1.4426950216293334961, R133 ;  /* 0x3fb8aa3b84847823 */ /* 0x000fe20000010085 */
[----:B------:R-:W2:Y:S01]  /*b2c0*/  @!P4 SYNCS.CCTL.IV [UR62+0xe008] ;  /* 0x00e00800ff00c9b1 */ /* 0x000ea2000800003e */
[----:B------:R-:W-:Y:S02]  /*b2d0*/  NOP ;  /* 0x0000000000007918 */ /* 0x000fe40000000000 */
[----:B------:R-:W-:Y:S01]  /*b2e0*/  FADD R3, R3, R132 ;  /* 0x0000008403037221 */ /* 0x000fe20000000000 */
[----:B------:R-:W-:Y:S02]  /*b2f0*/  @P1 FFMA.FTZ R3, R135, R2, +INF ;  /* 0x7f80000087031423 */ /* 0x000fe40000010002 */
[----:B------:R-:W4:Y:S03]  /*b300*/  LDC R2, c[0x0][0x3e8] ;  /* 0x0000fa00ff027b82 */ /* 0x000f260000000800 */
[----:B------:R-:W-:Y:S01]  /*b310*/  FSEL R3, R3, -INF , P2 ;  /* 0xff80000003037808 */ /* 0x000fe20001000000 */
[----:B-1----:R-:W-:Y:S01]  /*b320*/  @P0 FMUL R28, R28, 0.25 ;  /* 0x3e8000001c1c0820 */ /* 0x002fe20000400000 */
[----:B------:R-:W-:Y:S01]  /*b330*/  @P0 FMUL R26, R26, 0.25 ;  /* 0x3e8000001a1a0820 */ /* 0x000fe20000400000 */
[----:B------:R-:W-:Y:S01]  /*b340*/  @P0 FMUL R27, R27, 0.25 ;  /* 0x3e8000001b1b0820 */ /* 0x000fe20000400000 */
[----:B------:R-:W-:Y:S01]  /*b350*/  @P0 FMUL R40, R40, 0.25 ;  /* 0x3e80000028280820 */ /* 0x000fe20000400000 */
[----:B------:R-:W-:Y:S01]  /*b360*/  @!P3 FMUL R28, R28, 16777216 ;  /* 0x4b8000001c1cb820 */ /* 0x000fe20000400000 */
[----:B------:R-:W-:Y:S01]  /*b370*/  @!P3 FMUL R26, R26, 16777216 ;  /* 0x4b8000001a1ab820 */ /* 0x000fe20000400000 */
[----:B------:R-:W-:Y:S01]  /*b380*/  @!P3 FMUL R27, R27, 16777216 ;  /* 0x4b8000001b1bb820 */ /* 0x000fe20000400000 */
[----:B------:R-:W-:Y:S01]  /*b390*/  @P0 FMUL R4, R4, 0.25 ;  /* 0x3e80000004040820 */ /* 0x000fe20000400000 */
[C---:B0-----:R-:W-:Y:S01]  /*b3a0*/  FMUL R133, R208.reuse, R28 ;  /* 0x0000001cd0857220 */ /* 0x041fe20000400000 */
[----:B------:R-:W-:Y:S01]  /*b3b0*/  FMUL R132, R208, R26 ;  /* 0x0000001ad0847220 */ /* 0x000fe20000400000 */
[----:B------:R-:W-:-:S02]  /*b3c0*/  IMAD R28, R134, UR7, RZ ;  /* 0x00000007861c7c24 */ /* 0x000fc4000f8e02ff */
[----:B------:R-:W-:Y:S01]  /*b3d0*/  @P0 FMUL R5, R5, 0.25 ;  /* 0x3e80000005050820 */ /* 0x000fe20000400000 */
[----:B------:R-:W-:Y:S02]  /*b3e0*/  IMAD R26, R134, UR5, RZ ;  /* 0x00000005861a7c24 */ /* 0x000fe4000f8e02ff */
[----:B------:R-:W-:Y:S01]  /*b3f0*/  @P0 FMUL R6, R6, 0.25 ;  /* 0x3e80000006060820 */ /* 0x000fe20000400000 */
        /* <DEDUP_REMOVED lines=121> */
[----:B------:R-:W-:Y:S01]  /*bb90*/  @!P3 FMUL R40, R40, 16777216 ;  /* 0x4b8000002828b820 */ /* 0x000fe20000400000 */
[----:B------:R-:W-:Y:S01]  /*bba0*/  FFMA R0, R3, 0.69314718246459960938, R0 ;  /* 0x3f31721803007823 */ /* 0x000fe20000000000 */
[----:B------:R-:W-:Y:S01]  /*bbb0*/  FMUL R137, R208, R27 ;  /* 0x0000001bd0897220 */ /* 0x000fe20000400000 */
[----:B------:R-:W-:Y:S01]  /*bbc0*/  SHF.L.U32 R3, R28, 0x1, RZ ;  /* 0x000000011c037819 */ /* 0x000fe200000006ff */
[----:B------:R-:W-:Y:S01]  /*bbd0*/  @!P3 FMUL R4, R4, 16777216 ;  /* 0x4b8000000404b820 */ /* 0x000fe20000400000 */
[----:B------:R-:W-:Y:S01]  /*bbe0*/  SHF.L.U32 R27, R26, 0x1, RZ ;  /* 0x000000011a1b7819 */ /* 0x000fe200000006ff */
[----:B------:R-:W-:Y:S01]  /*bbf0*/  @!P3 FMUL R5, R5, 16777216 ;  /* 0x4b8000000505b820 */ /* 0x000fe20000400000 */
        /* <DEDUP_REMOVED lines=122> */
[----:B------:R-:W-:Y:S01]  /*c3a0*/  FMUL R150, R208, R40 ;  /* 0x00000028d0967220 */ /* 0x000fe20000400000 */
[----:B------:R-:W-:Y:S01]  /*c3b0*/  UIMAD.WIDE UR4, UR4, 0x2, URZ ;  /* 0x00000002040478a5 */ /* 0x000fe2000f8e02ff */
[----:B------:R-:W-:Y:S01]  /*c3c0*/  IMAD.HI R40, R26, 0x2, RZ ;  /* 0x000000021a287827 */ /* 0x000fe200078e02ff */
[----:B---3--:R-:W-:-:S03]  /*c3d0*/  IADD3 R144, P3, P2, R3, UR12, R144 ;  /* 0x0000000c03907c10 */ /* 0x008fc6000fa7e090 */
[----:B------:R-:W-:Y:S01]  /*c3e0*/  FMUL R4, R208, R4 ;  /* 0x00000004d0047220 */ /* 0x000fe20000400000 */
[----:B-----5:R-:W-:Y:S01]  /*c3f0*/  IADD3 R206, P0, P1, R27, UR8, R206 ;  /* 0x000000081bce7c10 */ /* 0x020fe2000f91e0ce */
[----:B----4-:R-:W-:Y:S02]  /*c400*/  IMAD R3, R2, 0x82, RZ ;  /* 0x0000008202037824 */ /* 0x010fe400078e02ff */
[----:B------:R-:W-:Y:S01]  /*c410*/  FMUL R5, R208, R5 ;  /* 0x00000005d0057220 */ /* 0x000fe20000400000 */
[----:B------:R-:W-:Y:S01]  /*c420*/  UIMAD.WIDE UR6, UR6, 0x2, URZ ;  /* 0x00000002060678a5 */ /* 0x000fe2000f8e02ff */
[----:B------:R-:W-:Y:S01]  /*c430*/  IMAD.HI R28, R28, 0x2, RZ ;  /* 0x000000021c1c7827 */ /* 0x000fe200078e02ff */
[----:B------:R-:W-:-:S03]  /*c440*/  IADD3.X R40, PT, PT, R40, UR5, R207, P0, P1 ;  /* 0x0000000528287c10 */ /* 0x000fc600087e24cf */
[----:B------:R-:W-:Y:S01]  /*c450*/  FMUL R6, R208, R6 ;  /* 0x00000006d0067220 */ /* 0x000fe20000400000 */
[----:B------:R-:W-:Y:S01]  /*c460*/  IADD3 RZ, P0, PT, R3, R206, RZ ;  /* 0x000000ce03ff7210 */ /* 0x000fe20007f1e0ff */
[C---:B------:R-:W-:Y:S01]  /*c470*/  IMAD R27, R2.reuse, 0x86, RZ ;  /* 0x00000086021b7824 */ /* 0x040fe200078e02ff */
[----:B------:R-:W-:Y:S01]  /*c480*/  SHF.L.U32 R3, R2, 0x1, RZ ;  /* 0x0000000102037819 */ /* 0x000fe200000006ff */
[----:B------:R-:W-:Y:S01]  /*c490*/  FMUL R7, R208, R7 ;  /* 0x00000007d0077220 */ /* 0x000fe20000400000 */
[----:B------:R-:W-:Y:S01]  /*c4a0*/  F2FP.BF16.F32.PACK_AB R26, R5, R4 ;  /* 0x00000004051a723e */ /* 0x000fe200000010ff */
[----:B------:R-:W-:Y:S01]  /*c4b0*/  IMAD R5, R2, 0x84, RZ ;  /* 0x0000008402057824 */ /* 0x000fe200078e02ff */
[----:B------:R-:W-:Y:S01]  /*c4c0*/  IADD3.X R145, PT, PT, R28, UR7, R145, P3, P2 ;  /* 0x000000071c917c10 */ /* 0x000fe20009fe4491 */
[----:B------:R-:W-:Y:S01]  /*c4d0*/  FMUL R138, R208, R30 ;  /* 0x0000001ed08a7220 */ /* 0x000fe20000400000 */
[-C--:B------:R-:W-:Y:S01]  /*c4e0*/  IADD3 RZ, P3, PT, R27, R206.reuse, RZ ;  /* 0x000000ce1bff7210 */ /* 0x080fe20007f7e0ff */
[----:B------:R-:W-:Y:S01]  /*c4f0*/  IMAD R27, R2, 0x8a, RZ ;  /* 0x0000008a021b7824 */ /* 0x000fe200078e02ff */
[-C--:B------:R-:W-:Y:S01]  /*c500*/  IADD3 R4, P1, PT, R3, R206.reuse, RZ ;  /* 0x000000ce03047210 */ /* 0x080fe20007f3e0ff */
[----:B------:R-:W-:Y:S01]  /*c510*/  FMUL R136, R208, R29 ;  /* 0x0000001dd0887220 */ /* 0x000fe20000400000 */
[----:B------:R-:W-:Y:S01]  /*c520*/  IADD3 RZ, P4, PT, R5, R206, RZ ;  /* 0x000000ce05ff7210 */ /* 0x000fe20007f9e0ff */
[C---:B------:R-:W-:Y:S01]  /*c530*/  IMAD R29, R2.reuse, 0x88, RZ ;  /* 0x00000088021d7824 */ /* 0x040fe200078e02ff */
[----:B------:R-:W-:Y:S01]  /*c540*/  F2FP.BF16.F32.PACK_AB R28, R7, R6 ;  /* 0x00000006071c723e */ /* 0x000fe200000010ff */
[----:B------:R0:W-:Y:S01]  /*c550*/  STG.E.U16 desc[UR10][R144.64], R26 ;  /* 0x0000001a90007986 */ /* 0x0001e2000c10150a */
[----:B------:R-:W-:Y:S01]  /*c560*/  LEA.HI.X.SX32 R5, R2, R40, 0x1, P1 ;  /* 0x0000002802057211 */ /* 0x000fe200008f0eff */
[----:B------:R-:W-:Y:S01]  /*c570*/  FMUL R8, R208, R8 ;  /* 0x00000008d0087220 */ /* 0x000fe20000400000 */
[-C--:B------:R-:W-:Y:S01]  /*c580*/  LEA R6, P5, R2, R206.reuse, 0x2 ;  /* 0x000000ce02067211 */ /* 0x080fe200078a10ff */
[----:B------:R-:W-:Y:S01]  /*c590*/  FMUL R9, R208, R9 ;  /* 0x00000009d0097220 */ /* 0x000fe20000400000 */
[----:B------:R-:W-:Y:S01]  /*c5a0*/  PRMT R30, R26, 0x7632, R30 ;  /* 0x000076321a1e7816 */ /* 0x000fe2000000001e */
[----:B------:R-:W-:Y:S01]  /*c5b0*/  FMUL R139, R208, R31 ;  /* 0x0000001fd08b7220 */ /* 0x000fe20000400000 */
[----:B------:R-:W-:Y:S01]  /*c5c0*/  IADD3 RZ, P1, PT, R27, R206, RZ ;  /* 0x000000ce1bff7210 */ /* 0x000fe20007f3e0ff */
[C---:B------:R-:W-:Y:S01]  /*c5d0*/  IMAD R27, R2.reuse, 0x6, RZ ;  /* 0x00000006021b7824 */ /* 0x040fe200078e02ff */
[----:B------:R-:W-:Y:S01]  /*c5e0*/  LEA.HI.X.SX32 R7, R3, R40, 0x1, P5 ;  /* 0x0000002803077211 */ /* 0x000fe200028f0eff */
[----:B------:R1:W-:Y:S01]  /*c5f0*/  STG.E.U16 desc[UR10][R4.64], R30 ;  /* 0x0000001e04007986 */ /* 0x0003e2000c10150a */
[C---:B------:R-:W-:Y:S01]  /*c600*/  IMAD R3, R2.reuse, 0x3, RZ ;  /* 0x0000000302037824 */ /* 0x040fe200078e02ff */
[----:B------:R-:W-:Y:S01]  /*c610*/  IADD3 RZ, P2, PT, R29, R206, RZ ;  /* 0x000000ce1dff7210 */ /* 0x000fe20007f5e0ff */
[----:B------:R-:W-:Y:S01]  /*c620*/  IMAD R29, R2, 0xa, RZ ;  /* 0x0000000a021d7824 */ /* 0x000fe200078e02ff */
[----:B------:R3:W-:Y:S01]  /*c630*/  STG.E.U16 desc[UR10][R6.64], R28 ;  /* 0x0000001c06007986 */ /* 0x0007e2000c10150a */
[----:B0-----:R-:W-:Y:S01]  /*c640*/  F2FP.BF16.F32.PACK_AB R26, R9, R8 ;  /* 0x00000008091a723e */ /* 0x001fe200000010ff */
[----:B------:R-:W-:Y:S01]  /*c650*/  FMUL R10, R208, R10 ;  /* 0x0000000ad00a7220 */ /* 0x000fe20000400000 */
[----:B------:R-:W-:Y:S01]  /*c660*/  SHF.L.U32 R9, R2, 0x2, RZ ;  /* 0x0000000202097819 */ /* 0x000fe200000006ff */
[----:B------:R-:W-:Y:S01]  /*c670*/  FMUL R11, R208, R11 ;  /* 0x0000000bd00b7220 */ /* 0x000fe20000400000 */
[----:B------:R-:W-:-:S02]  /*c680*/  IMAD R31, R2, 0xc, RZ ;  /* 0x0000000c021f7824 */ /* 0x000fc400078e02ff */
[----:B------:R-:W-:Y:S01]  /*c690*/  FMUL R141, R208, R33 ;  /* 0x00000021d08d7220 */ /* 0x000fe20000400000 */
[----:B------:R-:W-:Y:S01]  /*c6a0*/  IMAD R33, R2, 0xe, RZ ;  /* 0x0000000e02217824 */ /* 0x000fe200078e02ff */
[----:B-1----:R-:W-:Y:S01]  /*c6b0*/  IADD3 R4, P6, PT, R27, R206, RZ ;  /* 0x000000ce1b047210 */ /* 0x002fe20007fde0ff */
[----:B------:R-:W-:Y:S01]  /*c6c0*/  FMUL R12, R208, R12 ;  /* 0x0000000cd00c7220 */ /* 0x000fe20000400000 */
[----:B------:R-:W-:Y:S01]  /*c6d0*/  PRMT R30, R28, 0x7632, R30 ;  /* 0x000076321c1e7816 */ /* 0x000fe2000000001e */
[----:B------:R-:W-:Y:S01]  /*c6e0*/  FMUL R13, R208, R13 ;  /* 0x0000000dd00d7220 */ /* 0x000fe20000400000 */
[----:B------:R-:W-:Y:S01]  /*c6f0*/  LEA.HI.X.SX32 R5, R3, R40, 0x1, P6 ;  /* 0x0000002803057211 */ /* 0x000fe200030f0eff */
[C---:B------:R-:W-:Y:S01]  /*c700*/  IMAD R3, R2.reuse, 0x5, RZ ;  /* 0x0000000502037824 */ /* 0x040fe200078e02ff */
[----:B---3--:R-:W-:Y:S01]  /*c710*/  LEA R6, P5, R2, R206, 0x3 ;  /* 0x000000ce02067211 */ /* 0x008fe200078a18ff */
[C---:B------:R-:W-:Y:S01]  /*c720*/  FMUL R14, R208.reuse, R14 ;  /* 0x0000000ed00e7220 */ /* 0x040fe20000400000 */
[----:B------:R-:W-:Y:S01]  /*c730*/  IADD3 R8, P6, PT, R29, R206, RZ ;  /* 0x000000ce1d087210 */ /* 0x000fe20007fde0ff */
[----:B------:R0:W-:Y:S01]  /*c740*/  STG.E.U16 desc[UR10][R4.64], R30 ;  /* 0x0000001e04007986 */ /* 0x0001e2000c10150a */
[-C--:B------:R-:W-:Y:S01]  /*c750*/  LEA.HI.X.SX32 R7, R9, R40.reuse, 0x1, P5 ;  /* 0x0000002809077211 */ /* 0x080fe200028f0eff */
[C---:B------:R-:W-:Y:S01]  /*c760*/  FMUL R15, R208.reuse, R15 ;  /* 0x0000000fd00f7220 */ /* 0x040fe20000400000 */
[----:B------:R-:W-:Y:S01]  /*c770*/  LEA.HI.X.SX32 R9, R3, R40, 0x1, P6 ;  /* 0x0000002803097211 */ /* 0x000fe200030f0eff */
[----:B------:R-:W-:Y:S01]  /*c780*/  FMUL R143, R208, R35 ;  /* 0x00000023d08f7220 */ /* 0x000fe20000400000 */
[----:B------:R-:W-:Y:S01]  /*c790*/  F2FP.BF16.F32.PACK_AB R10, R11, R10 ;  /* 0x0000000a0b0a723e */ /* 0x000fe200000010ff */
[----:B------:R1:W-:Y:S01]  /*c7a0*/  STG.E.U16 desc[UR10][R6.64], R26 ;  /* 0x0000001a06007986 */ /* 0x0003e2000c10150a */
[C---:B------:R-:W-:Y:S01]  /*c7b0*/  LEA R3, R2.reuse, -R2, 0x3 ;  /* 0x8000000202037211 */ /* 0x040fe200078e18ff */
[C---:B------:R-:W-:Y:S01]  /*c7c0*/  IMAD R35, R2.reuse, 0x14, RZ ;  /* 0x0000001402237824 */ /* 0x040fe200078e02ff */
[----:B------:R-:W-:Y:S01]  /*c7d0*/  SHF.L.U32 R11, R2, 0x3, RZ ;  /* 0x00000003020b7819 */ /* 0x000fe200000006ff */
[----:B------:R-:W-:Y:S01]  /*c7e0*/  FMUL R147, R208, R37 ;  /* 0x00000025d0937220 */ /* 0x000fe20000400000 */
[----:B------:R-:W-:Y:S01]  /*c7f0*/  F2FP.BF16.F32.PACK_AB R12, R13, R12 ;  /* 0x0000000c0d0c723e */ /* 0x000fe200000010ff */
[----:B------:R-:W-:Y:S01]  /*c800*/  IMAD R37, R2, 0x18, RZ ;  /* 0x0000001802257824 */ /* 0x000fe200078e02ff */
[----:B0-----:R-:W-:Y:S01]  /*c810*/  PRMT R5, R26, 0x7632, R5 ;  /* 0x000076321a057816 */ /* 0x001fe20000000005 */
[C---:B------:R-:W-:Y:S01]  /*c820*/  FMUL R149, R208.reuse, R39 ;  /* 0x00000027d0957220 */ /* 0x040fe20000400000 */
[----:B------:R-:W-:Y:S01]  /*c830*/  IADD3 R4, P6, PT, R31, R206, RZ ;  /* 0x000000ce1f047210 */ /* 0x000fe20007fde0ff */
[----:B------:R-:W-:Y:S01]  /*c840*/  FMUL R16, R208, R16 ;  /* 0x00000010d0107220 */ /* 0x000fe20000400000 */
[----:B------:R-:W-:Y:S01]  /*c850*/  PRMT R13, R10, 0x7632, R13 ;  /* 0x000076320a0d7816 */ /* 0x000fe2000000000d */
[----:B------:R0:W-:Y:S01]  /*c860*/  STG.E.U16 desc[UR10][R8.64], R5 ;  /* 0x0000000508007986 */ /* 0x0001e2000c10150a */
[----:B-1----:R-:W-:Y:S01]  /*c870*/  IADD3 R6, P5, PT, R33, R206, RZ ;  /* 0x000000ce21067210 */ /* 0x002fe20007fbe0ff */
[----:B------:R-:W-:Y:S01]  /*c880*/  FMUL R17, R208, R17 ;  /* 0x00000011d0117220 */ /* 0x000fe20000400000 */
[----:B------:R-:W-:Y:S01]  /*c890*/  F2FP.BF16.F32.PACK_AB R14, R15, R14 ;  /* 0x0000000e0f0e723e */ /* 0x000fe200000010ff */
[C---:B------:R-:W-:Y:S01]  /*c8a0*/  IMAD R15, R2.reuse, 0x16, RZ ;  /* 0x00000016020f7824 */ /* 0x040fe200078e02ff */
[----:B------:R-:W-:Y:S01]  /*c8b0*/  LEA.HI.X.SX32 R7, R3, R40, 0x1, P5 ;  /* 0x0000002803077211 */ /* 0x000fe200028f0eff */
[----:B------:R-:W-:-:S02]  /*c8c0*/  IMAD R3, R2, 0x9, RZ ;  /* 0x0000000902037824 */ /* 0x000fc400078e02ff */
[----:B------:R-:W-:Y:S01]  /*c8d0*/  FMUL R151, R208, R41 ;  /* 0x00000029d0977220 */ /* 0x000fe20000400000 */
[C---:B------:R-:W-:Y:S01]  /*c8e0*/  IMAD R39, R2.reuse, 0x1a, RZ ;  /* 0x0000001a02277824 */ /* 0x040fe200078e02ff */
[----:B------:R-:W-:Y:S01]  /*c8f0*/  F2FP.BF16.F32.PACK_AB R16, R17, R16 ;  /* 0x000000101110723e */ /* 0x000fe200000010ff */
[----:B------:R-:W-:Y:S02]  /*c900*/  IMAD R41, R2, 0x1c, RZ ;  /* 0x0000001c02297824 */ /* 0x000fe400078e02ff */
[----:B------:R-:W-:Y:S01]  /*c910*/  FMUL R18, R208, R18 ;  /* 0x00000012d0127220 */ /* 0x000fe20000400000 */
[----:B0-----:R-:W-:Y:S01]  /*c920*/  LEA.HI.X.SX32 R5, R27, R40, 0x1, P6 ;  /* 0x000000281b057211 */ /* 0x001fe200030f0eff */
[----:B------:R-:W-:Y:S01]  /*c930*/  IMAD R27, R2, 0x12, RZ ;  /* 0x00000012021b7824 */ /* 0x000fe200078e02ff */
[----:B------:R-:W-:Y:S01]  /*c940*/  PRMT R9, R10, 0x7610, R9 ;  /* 0x000076100a097816 */ /* 0x000fe20000000009 */
[----:B------:R-:W-:Y:S01]  /*c950*/  FMUL R19, R208, R19 ;  /* 0x00000013d0137220 */ /* 0x000fe20000400000 */
[----:B------:R-:W-:Y:S01]  /*c960*/  LEA R8, P6, R2, R206, 0x4 ;  /* 0x000000ce02087211 */ /* 0x000fe200078c20ff */
[----:B------:R-:W-:Y:S01]  /*c970*/  FMUL R215, R208, R81 ;  /* 0x00000051d0d77220 */ /* 0x000fe20000400000 */
[----:B------:R-:W-:Y:S01]  /*c980*/  IMAD R81, R2, 0x22, RZ ;  /* 0x0000002202517824 */ /* 0x000fe200078e02ff */
[----:B------:R0:W-:Y:S01]  /*c990*/  STG.E.U16 desc[UR10][R4.64], R9 ;  /* 0x0000000904007986 */ /* 0x0001e2000c10150a */
[----:B------:R-:W-:Y:S01]  /*c9a0*/  F2FP.BF16.F32.PACK_AB R18, R19, R18 ;  /* 0x000000121312723e */ /* 0x000fe200000010ff */
[C---:B------:R-:W-:Y:S01]  /*c9b0*/  FMUL R20, R208.reuse, R20 ;  /* 0x00000014d0147220 */ /* 0x040fe20000400000 */
[C---:B------:R-:W-:Y:S01]  /*c9c0*/  FMUL R21, R208.reuse, R21 ;  /* 0x00000015d0157220 */ /* 0x040fe20000400000 */
[----:B------:R1:W-:Y:S01]  /*c9d0*/  STG.E.U16 desc[UR10][R6.64], R13 ;  /* 0x0000000d06007986 */ /* 0x0003e2000c10150a */
[----:B------:R-:W-:Y:S01]  /*c9e0*/  FMUL R211, R208, R85 ;  /* 0x00000055d0d37220 */ /* 0x000fe20000400000 */
[----:B------:R-:W-:-:S02]  /*c9f0*/  IMAD R85, R2, 0x24, RZ ;  /* 0x0000002402557824 */ /* 0x000fc400078e02ff */
[C---:B------:R-:W-:Y:S01]  /*ca00*/  FMUL R22, R208.reuse, R22 ;  /* 0x00000016d0167220 */ /* 0x040fe20000400000 */
[C---:B------:R-:W-:Y:S01]  /*ca10*/  FMUL R23, R208.reuse, R23 ;  /* 0x00000017d0177220 */ /* 0x040fe20000400000 */
[C---:B------:R-:W-:Y:S01]  /*ca20*/  FMUL R24, R208.reuse, R24 ;  /* 0x00000018d0187220 */ /* 0x040fe20000400000 */
[C---:B------:R-:W-:Y:S01]  /*ca30*/  FMUL R25, R208.reuse, R25 ;  /* 0x00000019d0197220 */ /* 0x040fe20000400000 */
[C---:B------:R-:W-:Y:S01]  /*ca40*/  FMUL R140, R208.reuse, R32 ;  /* 0x00000020d08c7220 */ /* 0x040fe20000400000 */
[----:B0-----:R-:W-:Y:S01]  /*ca50*/  LEA.HI.X.SX32 R9, R11, R40, 0x1, P6 ;  /* 0x000000280b097211 */ /* 0x001fe200030f0eff */
[C---:B------:R-:W-:Y:S01]  /*ca60*/  FMUL R142, R208.reuse, R34 ;  /* 0x00000022d08e7220 */ /* 0x040fe20000400000 */
[----:B------:R-:W-:Y:S01]  /*ca70*/  IADD3 R10, P6, PT, R27, R206, RZ ;  /* 0x000000ce1b0a7210 */ /* 0x000fe20007fde0ff */
[----:B------:R-:W-:Y:S01]  /*ca80*/  FMUL R146, R208, R36 ;  /* 0x00000024d0927220 */ /* 0x000fe20000400000 */
[----:B-1----:R-:W-:Y:S01]  /*ca90*/  PRMT R7, R12, 0x7632, R7 ;  /* 0x000076320c077816 */ /* 0x002fe20000000007 */
[----:B------:R0:W-:Y:S01]  /*caa0*/  STG.E.U16 desc[UR10][R8.64], R12 ;  /* 0x0000000c08007986 */ /* 0x0001e2000c10150a */
[----:B------:R-:W-:Y:S01]  /*cab0*/  LEA.HI.X.SX32 R11, R3, R40, 0x1, P6 ;  /* 0x00000028030b7211 */ /* 0x000fe200030f0eff */
[----:B------:R-:W-:Y:S01]  /*cac0*/  IMAD R3, R2, 0xb, RZ ;  /* 0x0000000b02037824 */ /* 0x000fe200078e02ff */
[----:B------:R-:W-:Y:S01]  /*cad0*/  IADD3 R4, P5, PT, R35, R206, RZ ;  /* 0x000000ce23047210 */ /* 0x000fe20007fbe0ff */
[C---:B------:R-:W-:Y:S01]  /*cae0*/  FMUL R148, R208.reuse, R38 ;  /* 0x00000026d0947220 */ /* 0x040fe20000400000 */
[----:B------:R-:W-:Y:S01]  /*caf0*/  IADD3 R6, P6, PT, R15, R206, RZ ;  /* 0x000000ce0f067210 */ /* 0x000fe20007fde0ff */
[----:B------:R1:W-:Y:S01]  /*cb00*/  STG.E.U16 desc[UR10][R10.64], R7 ;  /* 0x000000070a007986 */ /* 0x0003e2000c10150a */
[----:B------:R-:W-:Y:S01]  /*cb10*/  LEA.HI.X.SX32 R5, R29, R40, 0x1, P5 ;  /* 0x000000281d057211 */ /* 0x000fe200028f0eff */
[C---:B------:R-:W-:Y:S01]  /*cb20*/  FMUL R42, R208.reuse, R42 ;  /* 0x0000002ad02a7220 */ /* 0x040fe20000400000 */
[C---:B------:R-:W-:Y:S01]  /*cb30*/  FMUL R152, R208.reuse, R43 ;  /* 0x0000002bd0987220 */ /* 0x040fe20000400000 */
[C---:B------:R-:W-:Y:S01]  /*cb40*/  FMUL R44, R208.reuse, R44 ;  /* 0x0000002cd02c7220 */ /* 0x040fe20000400000 */
[----:B------:R-:W-:Y:S01]  /*cb50*/  FMUL R153, R208, R45 ;  /* 0x0000002dd0997220 */ /* 0x000fe20000400000 */
[----:B0-----:R-:W-:Y:S01]  /*cb60*/  PRMT R9, R14, 0x7632, R9 ;  /* 0x000076320e097816 */ /* 0x001fe20000000009 */
[----:B------:R-:W-:Y:S01]  /*cb70*/  STG.E.U16 desc[UR10][R4.64], R14 ;  /* 0x0000000e04007986 */ /* 0x000fe2000c10150a */
[C---:B------:R-:W-:Y:S01]  /*cb80*/  FMUL R46, R208.reuse, R46 ;  /* 0x0000002ed02e7220 */ /* 0x040fe20000400000 */
[C---:B------:R-:W-:Y:S01]  /*cb90*/  FMUL R47, R208.reuse, R47 ;  /* 0x0000002fd02f7220 */ /* 0x040fe20000400000 */
[C---:B------:R-:W-:Y:S01]  /*cba0*/  FMUL R48, R208.reuse, R48 ;  /* 0x00000030d0307220 */ /* 0x040fe20000400000 */
[----:B------:R-:W-:Y:S01]  /*cbb0*/  FMUL R49, R208, R49 ;  /* 0x00000031d0317220 */ /* 0x000fe20000400000 */
[----:B-1----:R-:W-:Y:S01]  /*cbc0*/  LEA.HI.X.SX32 R7, R3, R40, 0x1, P6 ;  /* 0x0000002803077211 */ /* 0x002fe200030f0eff */
[----:B------:R-:W-:Y:S01]  /*cbd0*/  IMAD R3, R2, 0xd, RZ ;  /* 0x0000000d02037824 */ /* 0x000fe200078e02ff */
[----:B------:R-:W-:Y:S01]  /*cbe0*/  IADD3 R8, P6, PT, R37, R206, RZ ;  /* 0x000000ce25087210 */ /* 0x000fe20007fde0ff */
[C---:B------:R-:W-:Y:S01]  /*cbf0*/  FMUL R50, R208.reuse, R50 ;  /* 0x00000032d0327220 */ /* 0x040fe20000400000 */
[----:B------:R-:W-:Y:S01]  /*cc00*/  IADD3 R10, P5, PT, R39, R206, RZ ;  /* 0x000000ce270a7210 */ /* 0x000fe20007fbe0ff */
[----:B------:R0:W-:Y:S01]  /*cc10*/  STG.E.U16 desc[UR10][R6.64], R9 ;  /* 0x0000000906007986 */ /* 0x0001e2000c10150a */
[C---:B------:R-:W-:Y:S01]  /*cc20*/  FMUL R51, R208.reuse, R51 ;  /* 0x00000033d0337220 */ /* 0x040fe20000400000 */
[----:B------:R-:W-:Y:S01]  /*cc30*/  FMUL R52, R208, R52 ;  /* 0x00000034d0347220 */ /* 0x000fe20000400000 */
[----:B------:R-:W-:Y:S01]  /*cc40*/  LEA.HI.X.SX32 R11, R3, R40, 0x1, P5 ;  /* 0x00000028030b7211 */ /* 0x000fe200028f0eff */
[----:B------:R-:W-:-:S02]  /*cc50*/  IMAD R3, R2, 0xf, RZ ;  /* 0x0000000f02037824 */ /* 0x000fc400078e02ff */
[C---:B------:R-:W-:Y:S01]  /*cc60*/  FMUL R53, R208.reuse, R53 ;  /* 0x00000035d0357220 */ /* 0x040fe20000400000 */
[C---:B------:R-:W-:Y:S01]  /*cc70*/  FMUL R242, R208.reuse, R54 ;  /* 0x00000036d0f27220 */ /* 0x040fe20000400000 */
[C---:B------:R-:W-:Y:S01]  /*cc80*/  FMUL R241, R208.reuse, R55 ;  /* 0x00000037d0f17220 */ /* 0x040fe20000400000 */
[C---:B------:R-:W-:Y:S01]  /*cc90*/  FMUL R240, R208.reuse, R56 ;  /* 0x00000038d0f07220 */ /* 0x040fe20000400000 */
[C---:B------:R-:W-:Y:S01]  /*cca0*/  FMUL R239, R208.reuse, R57 ;  /* 0x00000039d0ef7220 */ /* 0x040fe20000400000 */
[C---:B------:R-:W-:Y:S01]  /*ccb0*/  FMUL R238, R208.reuse, R58 ;  /* 0x0000003ad0ee7220 */ /* 0x040fe20000400000 */
[----:B------:R-:W-:Y:S01]  /*ccc0*/  FMUL R237, R208, R59 ;  /* 0x0000003bd0ed7220 */ /* 0x000fe20000400000 */
[----:B0-----:R-:W-:Y:S01]  /*ccd0*/  LEA.HI.X.SX32 R9, R31, R40, 0x1, P6 ;  /* 0x000000281f097211 */ /* 0x001fe200030f0eff */
[----:B------:R-:W-:Y:S01]  /*cce0*/  IMAD R31, R2, 0x1e, RZ ;  /* 0x0000001e021f7824 */ /* 0x000fe200078e02ff */
[----:B------:R-:W-:Y:S01]  /*ccf0*/  IADD3 R4, P6, PT, R41, R206, RZ ;  /* 0x000000ce29047210 */ /* 0x000fe20007fde0ff */
[----:B------:R-:W-:Y:S01]  /*cd00*/  FMUL R236, R208, R60 ;  /* 0x0000003cd0ec7220 */ /* 0x000fe20000400000 */
[----:B------:R-:W-:Y:S01]  /*cd10*/  PRMT R7, R16, 0x7632, R7 ;  /* 0x0000763210077816 */ /* 0x000fe20000000007 */
[----:B------:R-:W-:Y:S01]  /*cd20*/  STG.E.U16 desc[UR10][R8.64], R16 ;  /* 0x0000001008007986 */ /* 0x000fe2000c10150a */
[----:B------:R-:W-:Y:S01]  /*cd30*/  LEA.HI.X.SX32 R5, R33, R40, 0x1, P6 ;  /* 0x0000002821057211 */ /* 0x000fe200030f0eff */
[C---:B------:R-:W-:Y:S01]  /*cd40*/  FMUL R235, R208.reuse, R61 ;  /* 0x0000003dd0eb7220 */ /* 0x040fe20000400000 */
[----:B------:R-:W-:Y:S01]  /*cd50*/  IADD3 R6, P6, PT, R31, R206, RZ ;  /* 0x000000ce1f067210 */ /* 0x000fe20007fde0ff */
[----:B------:R0:W-:Y:S01]  /*cd60*/  STG.E.U16 desc[UR10][R10.64], R7 ;  /* 0x000000070a007986 */ /* 0x0001e2000c10150a */
[C---:B------:R-:W-:Y:S01]  /*cd70*/  FMUL R234, R208.reuse, R62 ;  /* 0x0000003ed0ea7220 */ /* 0x040fe20000400000 */
[C---:B------:R-:W-:Y:S01]  /*cd80*/  FMUL R233, R208.reuse, R63 ;  /* 0x0000003fd0e97220 */ /* 0x040fe20000400000 */
[C---:B------:R-:W-:Y:S01]  /*cd90*/  FMUL R232, R208.reuse, R64 ;  /* 0x00000040d0e87220 */ /* 0x040fe20000400000 */
[----:B------:R1:W-:Y:S01]  /*cda0*/  STG.E.U16 desc[UR10][R4.64], R18 ;  /* 0x0000001204007986 */ /* 0x0003e2000c10150a */
[C---:B------:R-:W-:Y:S01]  /*cdb0*/  FMUL R231, R208.reuse, R65 ;  /* 0x00000041d0e77220 */ /* 0x040fe20000400000 */
[C---:B------:R-:W-:Y:S01]  /*cdc0*/  FMUL R230, R208.reuse, R66 ;  /* 0x00000042d0e67220 */ /* 0x040fe20000400000 */
[C---:B------:R-:W-:Y:S01]  /*cdd0*/  FMUL R229, R208.reuse, R67 ;  /* 0x00000043d0e57220 */ /* 0x040fe20000400000 */
[C---:B------:R-:W-:Y:S01]  /*cde0*/  FMUL R228, R208.reuse, R68 ;  /* 0x00000044d0e47220 */ /* 0x040fe20000400000 */
[C---:B------:R-:W-:Y:S01]  /*cdf0*/  FMUL R227, R208.reuse, R69 ;  /* 0x00000045d0e37220 */ /* 0x040fe20000400000 */
[C---:B------:R-:W-:Y:S01]  /*ce00*/  FMUL R226, R208.reuse, R70 ;  /* 0x00000046d0e27220 */ /* 0x040fe20000400000 */
[C---:B------:R-:W-:Y:S01]  /*ce10*/  FMUL R225, R208.reuse, R71 ;  /* 0x00000047d0e17220 */ /* 0x040fe20000400000 */
[----:B0-----:R-:W-:Y:S01]  /*ce20*/  LEA.HI.X.SX32 R7, R3, R40, 0x1, P6 ;  /* 0x0000002803077211 */ /* 0x001fe200030f0eff */
[----:B------:R-:W-:Y:S01]  /*ce30*/  FMUL R224, R208, R72 ;  /* 0x00000048d0e07220 */ /* 0x000fe20000400000 */
[----:B------:R-:W-:Y:S01]  /*ce40*/  LEA R3, R2, R2, 0x4 ;  /* 0x0000000202037211 */ /* 0x000fe200078e20ff */
[C---:B------:R-:W-:Y:S01]  /*ce50*/  FMUL R223, R208.reuse, R73 ;  /* 0x00000049d0df7220 */ /* 0x040fe20000400000 */
[----:B------:R-:W-:Y:S01]  /*ce60*/  IADD3 R10, P6, PT, R81, R206, RZ ;  /* 0x000000ce510a7210 */ /* 0x000fe20007fde0ff */
[----:B------:R-:W-:Y:S01]  /*ce70*/  FMUL R222, R208, R74 ;  /* 0x0000004ad0de7220 */ /* 0x000fe20000400000 */
[----:B-1----:R-:W-:Y:S01]  /*ce80*/  PRMT R5, R18, 0x7632, R5 ;  /* 0x0000763212057816 */ /* 0x002fe20000000005 */
        /* <DEDUP_REMOVED lines=53> */
[----:B------:R-:W-:Y:S01]  /*d1e0*/  FMUL R135, R208, R130 ;  /* 0x00000082d0877220 */ /* 0x000fe20000400000 */
[----:B------:R-:W-:Y:S01]  /*d1f0*/  SHF.L.U32 R13, R2, 0x4, RZ ;  /* 0x00000004020d7819 */ /* 0x000fe200000006ff */
[----:B------:R-:W-:Y:S01]  /*d200*/  FMUL R208, R208, R131 ;  /* 0x00000083d0d07220 */ /* 0x000fe20000400000 */
[C---:B------:R-:W-:Y:S01]  /*d210*/  LEA R8, P5, R2.reuse, R206, 0x5 ;  /* 0x000000ce02087211 */ /* 0x040fe200078a28ff */
[C---:B------:R-:W-:Y:S01]  /*d220*/  IMAD R131, R2.reuse, 0x26, RZ ;  /* 0x0000002602837824 */ /* 0x040fe200078e02ff */
[----:B------:R-:W-:Y:S01]  /*d230*/  F2FP.BF16.F32.PACK_AB R20, R21, R20 ;  /* 0x000000141514723e */ /* 0x000fe200000010ff */
[----:B------:R0:W-:Y:S01]  /*d240*/  STG.E.U16 desc[UR10][R6.64], R5 ;  /* 0x0000000506007986 */ /* 0x0001e2000c10150a */
[----:B------:R-:W-:Y:S01]  /*d250*/  LEA.HI.X.SX32 R11, R3, R40, 0x1, P6 ;  /* 0x00000028030b7211 */ /* 0x000fe200030f0eff */
[C---:B------:R-:W-:Y:S01]  /*d260*/  IMAD R155, R2.reuse, 0x28, RZ ;  /* 0x00000028029b7824 */ /* 0x040fe200078e02ff */
[----:B------:R-:W-:Y:S01]  /*d270*/  IADD3 R4, P6, PT, R85, R206, RZ ;  /* 0x000000ce55047210 */ /* 0x000fe20007fde0ff */
[C---:B------:R-:W-:Y:S01]  /*d280*/  IMAD R3, R2.reuse, 0x13, RZ ;  /* 0x0000001302037824 */ /* 0x040fe200078e02ff */
[----:B------:R-:W-:Y:S01]  /*d290*/  LEA.HI.X.SX32 R9, R13, R40, 0x1, P5 ;  /* 0x000000280d097211 */ /* 0x000fe200028f0eff */
[C---:B------:R-:W-:Y:S01]  /*d2a0*/  IMAD R57, R2.reuse, 0xfe, RZ ;  /* 0x000000fe02397824 */ /* 0x040fe200078e02ff */
[----:B------:R-:W-:Y:S01]  /*d2b0*/  F2FP.BF16.F32.PACK_AB R22, R23, R22 ;  /* 0x000000161716723e */ /* 0x000fe200000010ff */
[C---:B------:R-:W-:Y:S01]  /*d2c0*/  IMAD R55, R2.reuse, 0x7f, RZ ;  /* 0x0000007f02377824 */ /* 0x040fe200078e02ff */
[----:B------:R-:W-:Y:S01]  /*d2d0*/  F2FP.BF16.F32.PACK_AB R45, R25, R24 ;  /* 0x00000018192d723e */ /* 0x000fe200000010ff */
[----:B------:R1:W-:Y:S01]  /*d2e0*/  STG.E.U16 desc[UR10][R8.64], R20 ;  /* 0x0000001408007986 */ /* 0x0003e2000c10150a */
[----:B------:R-:W-:Y:S01]  /*d2f0*/  IMAD R159, R2, 0x2a, RZ ;  /* 0x0000002a029f7824 */ /* 0x000fe200078e02ff */
[----:B0-----:R-:W-:Y:S01]  /*d300*/  PRMT R7, R20, 0x7632, R7 ;  /* 0x0000763214077816 */ /* 0x001fe20000000007 */
[C---:B------:R-:W-:Y:S01]  /*d310*/  IMAD R163, R2.reuse, 0x2c, RZ ;  /* 0x0000002c02a37824 */ /* 0x040fe200078e02ff */
[----:B------:R-:W-:Y:S01]  /*d320*/  LEA.HI.X.SX32 R5, R27, R40, 0x1, P6 ;  /* 0x000000281b057211 */ /* 0x000fe200030f0eff */
[C---:B------:R-:W-:Y:S01]  /*d330*/  IMAD R167, R2.reuse, 0x2e, RZ ;  /* 0x0000002e02a77824 */ /* 0x040fe200078e02ff */
[-C--:B------:R-:W-:Y:S01]  /*d340*/  IADD3 R6, P5, PT, R131, R206.reuse, RZ ;  /* 0x000000ce83067210 */ /* 0x080fe20007fbe0ff */
[----:B------:R0:W-:Y:S01]  /*d350*/  STG.E.U16 desc[UR10][R10.64], R7 ;  /* 0x000000070a007986 */ /* 0x0001e2000c10150a */
[----:B------:R-:W-:Y:S01]  /*d360*/  IADD3 R12, P6, PT, R155, R206, RZ ;  /* 0x000000ce9b0c7210 */ /* 0x000fe20007fde0ff */
[C---:B------:R-:W-:Y:S01]  /*d370*/  IMAD R199, R2.reuse, 0x30, RZ ;  /* 0x0000003002c77824 */ /* 0x040fe200078e02ff */
[C---:B------:R-:W-:Y:S01]  /*d380*/  SHF.L.U32 R27, R2.reuse, 0x5, RZ ;  /* 0x00000005021b7819 */ /* 0x040fe200000006ff */
[----:B------:R3:W-:Y:S01]  /*d390*/  STG.E.U16 desc[UR10][R4.64], R22 ;  /* 0x0000001604007986 */ /* 0x0007e2000c10150a */
[----:B------:R-:W-:Y:S01]  /*d3a0*/  LEA.HI.X.SX32 R13, R35, R40, 0x1, P6 ;  /* 0x00000028230d7211 */ /* 0x000fe200030f0eff */
[C---:B-1----:R-:W-:Y:S01]  /*d3b0*/  IMAD R9, R2.reuse, 0x15, RZ ;  /* 0x0000001502097824 */ /* 0x042fe200078e02ff */
[----:B------:R-:W-:Y:S01]  /*d3c0*/  IADD3 R54, P6, PT, R159, R206, RZ ;  /* 0x000000ce9f367210 */ /* 0x000fe20007fde0ff */
[C---:B------:R-:W-:Y:S01]  /*d3d0*/  IMAD R203, R2.reuse, 0x32, RZ ;  /* 0x0000003202cb7824 */ /* 0x040fe200078e02ff */
[C---:B------:R-:W-:Y:S01]  /*d3e0*/  LEA R35, R2.reuse, R2, 0x5 ;  /* 0x0000000202237211 */ /* 0x040fe200078e28ff */
[C---:B------:R-:W-:Y:S01]  /*d3f0*/  IMAD R17, R2.reuse, 0x34, RZ ;  /* 0x0000003402117824 */ /* 0x040fe200078e02ff */
[----:B------:R-:W-:Y:S01]  /*d400*/  PRMT R194, R45, 0x7632, R194 ;  /* 0x000076322dc27816 */ /* 0x000fe200000000c2 */
[C---:B0-----:R-:W-:Y:S01]  /*d410*/  IMAD R11, R2.reuse, 0x17, RZ ;  /* 0x00000017020b7824 */ /* 0x041fe200078e02ff */
[----:B------:R-:W-:Y:S01]  /*d420*/  LEA.HI.X.SX32 R7, R3, R40, 0x1, P5 ;  /* 0x0000002803077211 */ /* 0x000fe200028f0eff */
[----:B------:R-:W-:Y:S01]  /*d430*/  IMAD R19, R2, 0x19, RZ ;  /* 0x0000001902137824 */ /* 0x000fe200078e02ff */
[----:B------:R-:W-:Y:S01]  /*d440*/  PRMT R3, R22, 0x7632, R3 ;  /* 0x0000763216037816 */ /* 0x000fe20000000003 */
[C---:B------:R-:W-:Y:S01]  /*d450*/  IMAD R21, R2.reuse, 0x36, RZ ;  /* 0x0000003602157824 */ /* 0x040fe200078e02ff */
[----:B---3--:R-:W-:Y:S01]  /*d460*/  IADD3 R4, P5, PT, R57, R206, RZ ;  /* 0x000000ce39047210 */ /* 0x008fe20007fbe0ff */
        /* <DEDUP_REMOVED lines=8> */
[----:B------:R1:W-:Y:S01]  /*d4f0*/  STG.E.U16 desc[UR10][R12.64], R45 ;  /* 0x0000002d0c007986 */ /* 0x0003e2000c10150a */
[----:B------:R-:W-:Y:S01]  /*d500*/  IADD3 R58, P6, PT, R167, R206, RZ ;  /* 0x000000cea73a7210 */ /* 0x000fe20007fde0ff */
[C---:B------:R-:W-:Y:S01]  /*d510*/  IMAD R23, R2.reuse, 0x1f, RZ ;  /* 0x0000001f02177824 */ /* 0x040fe200078e02ff */
[----:B------:R-:W-:Y:S01]  /*d520*/  LEA.HI.X.SX32 R57, R15, R40, 0x1, P5 ;  /* 0x000000280f397211 */ /* 0x000fe200028f0eff */
[C---:B------:R-:W-:Y:S01]  /*d530*/  IMAD R43, R2.reuse, 0x42, RZ ;  /* 0x00000042022b7824 */ /* 0x040fe200078e02ff */
[----:B------:R-:W-:Y:S01]  /*d540*/  IADD3 R60, P5, PT, R199, R206, RZ ;  /* 0x000000cec73c7210 */ /* 0x000fe20007fbe0ff */
[C---:B0-----:R-:W-:Y:S01]  /*d550*/  IMAD R7, R2.reuse, 0x1b, RZ ;  /* 0x0000001b02077824 */ /* 0x041fe200078e02ff */
[----:B------:R-:W-:Y:S01]  /*d560*/  LEA.HI.X.SX32 R59, R11, R40, 0x1, P6 ;  /* 0x000000280b3b7211 */ /* 0x000fe200030f0eff */
[C---:B------:R-:W-:Y:S01]  /*d570*/  IMAD R3, R2.reuse, 0x3e, RZ ;  /* 0x0000003e02037824 */ /* 0x040fe200078e02ff */
[----:B------:R-:W-:Y:S01]  /*d580*/  IADD3 R62, P6, PT, R203, R206, RZ ;  /* 0x000000cecb3e7210 */ /* 0x000fe20007fde0ff */
[C---:B------:R-:W-:Y:S01]  /*d590*/  IMAD R192, R2.reuse, 0x44, RZ ;  /* 0x0000004402c07824 */ /* 0x040fe200078e02ff */
[----:B------:R-:W-:Y:S01]  /*d5a0*/  LEA.HI.X.SX32 R61, R37, R40, 0x1, P5 ;  /* 0x00000028253d7211 */ /* 0x000fe200028f0eff */
[C---:B-1----:R-:W-:Y:S01]  /*d5b0*/  IMAD R13, R2.reuse, 0x1d, RZ ;  /* 0x0000001d020d7824 */ /* 0x042fe200078e02ff */
        /* <DEDUP_REMOVED lines=73> */
[----:B------:R0:W-:Y:S01]  /*da50*/  STG.E.U16 desc[UR10][R54.64], R194 ;  /* 0x000000c236007986 */ /* 0x0001e2000c10150a */
[----:B------:R-:W-:Y:S01]  /*da60*/  LEA.HI.X.SX32 R161, R161, R40, 0x1, P6 ;  /* 0x00000028a1a17211 */ /* 0x000fe200030f0eff */
[C---:B------:R-:W-:Y:S01]  /*da70*/  IMAD R193, R2.reuse, 0x76, RZ ;  /* 0x0000007602c17824 */ /* 0x040fe200078e02ff */
[----:B------:R-:W-:Y:S01]  /*da80*/  IADD3 R164, P6, PT, R173, R206, RZ ;  /* 0x000000ceada47210 */ /* 0x000fe20007fde0ff */
[----:B------:R-:W-:Y:S01]  /*da90*/  IMAD R195, R2, 0x78, RZ ;  /* 0x0000007802c37824 */ /* 0x000fe200078e02ff */
[----:B------:R-:W-:Y:S01]  /*daa0*/  LEA.HI.X.SX32 R163, R163, R40, 0x1, P5 ;  /* 0x00000028a3a37211 */ /* 0x000fe200028f0eff */
[----:B------:R1:W-:Y:S01]  /*dab0*/  STG.E.U16 desc[UR10][R56.64], R132 ;  /* 0x0000008438007986 */ /* 0x0003e2000c10150a */
        /* <DEDUP_REMOVED lines=13> */
[C---:B0-----:R-:W-:Y:S01]  /*db90*/  IMAD R194, R2.reuse, 0x6d, RZ ;  /* 0x0000006d02c27824 */ /* 0x041fe200078e02ff */
        /* <DEDUP_REMOVED lines=28> */
[----:B------:R-:W-:Y:S01]  /*dd60*/  F2FP.BF16.F32.PACK_AB R133, R136, R133 ;  /* 0x000000858885723e */ /* 0x000fe200000010ff */
[C---:B------:R-:W-:Y:S01]  /*dd70*/  IMAD R136, R2.reuse, 0xb6, RZ ;  /* 0x000000b602887824 */ /* 0x040fe200078e02ff */
[----:B------:R-:W-:Y:S01]  /*dd80*/  LEA.HI.X.SX32 R23, R31, R40, 0x1, P6 ;  /* 0x000000281f177211 */ /* 0x000fe200030f0eff */
[C---:B------:R-:W-:Y:S01]  /*dd90*/  IMAD R248, R2.reuse, 0xfa, RZ ;  /* 0x000000fa02f87824 */ /* 0x040fe200078e02ff */
[----:B------:R-:W-:Y:S01]  /*dda0*/  IADD3 R26, P6, PT, R189, R206, RZ ;  /* 0x000000cebd1a7210 */ /* 0x000fe20007fde0ff */
[----:B------:R-:W-:Y:S01]  /*ddb0*/  IMAD R251, R2, 0xfc, RZ ;  /* 0x000000fc02fb7824 */ /* 0x000fe200078e02ff */
[----:B------:R-:W-:Y:S01]  /*ddc0*/  LEA.HI.X.SX32 R25, R25, R40, 0x1, P5 ;  /* 0x0000002819197211 */ /* 0x000fe200028f0eff */
[----:B------:R-:W0:Y:S01]  /*ddd0*/  LDCU.64 UR4, c[0x0][0x3e0] ;  /* 0x00007c00ff0477ac */ /* 0x000e220008000a00 */
[----:B------:R-:W-:Y:S01]  /*dde0*/  PRMT R55, R132, 0x7632, R55 ;  /* 0x0000763284377816 */ /* 0x000fe20000000037 */
[----:B-1----:R-:W-:Y:S01]  /*ddf0*/  IMAD R132, R2, 0xb4, RZ ;  /* 0x000000b402847824 */ /* 0x002fe200078e02ff */
[----:B------:R-:W-:-:S02]  /*de00*/  F2FP.BF16.F32.PACK_AB R138, R139, R138 ;  /* 0x0000008a8b8a723e */ /* 0x000fc400000010ff */
[----:B------:R-:W-:Y:S01]  /*de10*/  IADD3 R28, P5, PT, R191, R206, RZ ;  /* 0x000000cebf1c7210 */ /* 0x000fe20007fbe0ff */
[----:B------:R1:W-:Y:S01]  /*de20*/  STG.E.U16 desc[UR10][R58.64], R55 ;  /* 0x000000373a007986 */ /* 0x0003e2000c10150a */
[----:B------:R-:W-:Y:S02]  /*de30*/  PRMT R57, R133, 0x7632, R57 ;  /* 0x0000763285397816 */ /* 0x000fe40000000039 */
[----:B------:R-:W-:Y:S01]  /*de40*/  F2FP.BF16.F32.PACK_AB R140, R141, R140 ;  /* 0x0000008c8d8c723e */ /* 0x000fe200000010ff */
[----:B------:R3:W-:Y:S01]  /*de50*/  STG.E.U16 desc[UR10][R60.64], R133 ;  /* 0x000000853c007986 */ /* 0x0007e2000c10150a */
[----:B------:R-:W-:Y:S01]  /*de60*/  LEA.HI.X.SX32 R27, R27, R40, 0x1, P6 ;  /* 0x000000281b1b7211 */ /* 0x000fe200030f0eff */
[----:B------:R-:W-:Y:S01]  /*de70*/  IMAD R141, R2, 0x5d, RZ ;  /* 0x0000005d028d7824 */ /* 0x000fe200078e02ff */
[----:B------:R-:W-:Y:S01]  /*de80*/  PRMT R54, R138, 0x7632, R54 ;  /* 0x000076328a367816 */ /* 0x000fe20000000036 */
[----:B------:R4:W-:Y:S01]  /*de90*/  STG.E.U16 desc[UR10][R62.64], R57 ;  /* 0x000000393e007986 */ /* 0x0009e2000c10150a */
[----:B------:R-:W-:-:S02]  /*dea0*/  F2FP.BF16.F32.PACK_AB R142, R143, R142 ;  /* 0x0000008e8f8e723e */ /* 0x000fc400000010ff */
[----:B------:R-:W-:Y:S01]  /*deb0*/  IADD3 R30, P6, PT, R193, R206, RZ ;  /* 0x000000cec11e7210 */ /* 0x000fe20007fde0ff */
[----:B------:R-:W-:Y:S01]  /*dec0*/  STG.E.U16 desc[UR10][R64.64], R138 ;  /* 0x0000008a40007986 */ /* 0x000fe2000c10150a */
[----:B------:R-:W-:Y:S01]  /*ded0*/  LEA.HI.X.SX32 R29, R29, R40, 0x1, P5 ;  /* 0x000000281d1d7211 */ /* 0x000fe200028f0eff */
[----:B-1----:R-:W-:Y:S01]  /*dee0*/  IMAD R59, R2, 0x47, RZ ;  /* 0x00000047023b7824 */ /* 0x002fe200078e02ff */
[----:B------:R-:W-:Y:S01]  /*def0*/  IADD3 R32, P5, PT, R195, R206, RZ ;  /* 0x000000cec3207210 */ /* 0x000fe20007fbe0ff */
[----:B------:R1:W-:Y:S01]  /*df00*/  STG.E.U16 desc[UR10][R66.64], R54 ;  /* 0x0000003642007986 */ /* 0x0003e2000c10150a */
[----:B------:R-:W-:Y:S01]  /*df10*/  PRMT R55, R140, 0x7632, R55 ;  /* 0x000076328c377816 */ /* 0x000fe20000000037 */
[----:B---3--:R-:W-:Y:S01]  /*df20*/  IMAD R61, R2, 0x98, RZ ;  /* 0x00000098023d7824 */ /* 0x008fe200078e02ff */
[----:B------:R-:W-:Y:S01]  /*df30*/  F2FP.BF16.F32.PACK_AB R146, R147, R146 ;  /* 0x000000929392723e */ /* 0x000fe200000010ff */
[----:B------:R-:W-:Y:S01]  /*df40*/  STG.E.U16 desc[UR10][R68.64], R140 ;  /* 0x0000008c44007986 */ /* 0x000fe2000c10150a */
[----:B------:R-:W-:Y:S01]  /*df50*/  PRMT R56, R142, 0x7632, R56 ;  /* 0x000076328e387816 */ /* 0x000fe20000000038 */
[C---:B----4-:R-:W-:Y:S01]  /*df60*/  IMAD R63, R2.reuse, 0x9a, RZ ;  /* 0x0000009a023f7824 */ /* 0x050fe200078e02ff */
[----:B------:R-:W-:Y:S01]  /*df70*/  F2FP.BF16.F32.PACK_AB R148, R149, R148 ;  /* 0x000000949594723e */ /* 0x000fe200000010ff */
[----:B------:R3:W-:Y:S01]  /*df80*/  STG.E.U16 desc[UR10][R70.64], R55 ;  /* 0x0000003746007986 */ /* 0x0007e2000c10150a */
[----:B------:R-:W-:Y:S01]  /*df90*/  LEA.HI.X.SX32 R31, R35, R40, 0x1, P6 ;  /* 0x00000028231f7211 */ /* 0x000fe200030f0eff */
[C---:B------:R-:W-:Y:S01]  /*dfa0*/  IMAD R57, R2.reuse, 0x4d, RZ ;  /* 0x0000004d02397824 */ /* 0x040fe200078e02ff */
[----:B------:R-:W-:Y:S01]  /*dfb0*/  IADD3 R34, P6, PT, R199, R206, RZ ;  /* 0x000000cec7227210 */ /* 0x000fe20007fde0ff */
[----:B------:R-:W-:Y:S01]  /*dfc0*/  STG.E.U16 desc[UR10][R72.64], R142 ;  /* 0x0000008e48007986 */ /* 0x000fe2000c10150a */
[----:B------:R-:W-:Y:S01]  /*dfd0*/  LEA.HI.X.SX32 R33, R33, R40, 0x1, P5 ;  /* 0x0000002821217211 */ /* 0x000fe200028f0eff */
[----:B-1----:R-:W-:Y:S01]  /*dfe0*/  IMAD R67, R2, 0x49, RZ ;  /* 0x0000004902437824 */ /* 0x002fe200078e02ff */
[----:B------:R-:W-:Y:S01]  /*dff0*/  PRMT R54, R146, 0x7632, R54 ;  /* 0x0000763292367816 */ /* 0x000fe20000000036 */
[----:B------:R1:W-:Y:S01]  /*e000*/  STG.E.U16 desc[UR10][R74.64], R56 ;  /* 0x000000384a007986 */ /* 0x0003e2000c10150a */
[----:B------:R-:W-:Y:S01]  /*e010*/  F2FP.BF16.F32.PACK_AB R150, R151, R150 ;  /* 0x000000969796723e */ /* 0x000fe200000010ff */
[----:B------:R-:W-:Y:S01]  /*e020*/  IMAD R65, R2, 0x4f, RZ ;  /* 0x0000004f02417824 */ /* 0x000fe200078e02ff */
[----:B------:R-:W-:Y:S01]  /*e030*/  IADD3 R36, P5, PT, R203, R206, RZ ;  /* 0x000000cecb247210 */ /* 0x000fe20007fbe0ff */
[----:B------:R4:W-:Y:S01]  /*e040*/  STG.E.U16 desc[UR10][R76.64], R146 ;  /* 0x000000924c007986 */ /* 0x0009e2000c10150a */
[----:B---3--:R-:W-:Y:S01]  /*e050*/  PRMT R55, R148, 0x7632, R55 ;  /* 0x0000763294377816 */ /* 0x008fe20000000037 */
[----:B------:R-:W-:Y:S01]  /*e060*/  IMAD R71, R2, 0x9c, RZ ;  /* 0x0000009c02477824 */ /* 0x000fe200078e02ff */
[----:B------:R-:W-:Y:S01]  /*e070*/  F2FP.BF16.F32.PACK_AB R42, R152, R42 ;  /* 0x0000002a982a723e */ /* 0x000fe200000010ff */
[----:B------:R3:W-:Y:S01]  /*e080*/  STG.E.U16 desc[UR10][R78.64], R54 ;  /* 0x000000364e007986 */ /* 0x0007e2000c10150a */
[----:B------:R-:W-:Y:S01]  /*e090*/  LEA.HI.X.SX32 R35, R39, R40, 0x1, P6 ;  /* 0x0000002827237211 */ /* 0x000fe200030f0eff */
[----:B------:R-:W-:Y:S01]  /*e0a0*/  IMAD R69, R2, 0xa0, RZ ;  /* 0x000000a002457824 */ /* 0x000fe200078e02ff */
[----:B------:R-:W-:Y:S01]  /*e0b0*/  F2FP.BF16.F32.PACK_AB R44, R153, R44 ;  /* 0x0000002c992c723e */ /* 0x000fe200000010ff */
[----:B------:R5:W-:Y:S01]  /*e0c0*/  STG.E.U16 desc[UR10][R80.64], R148 ;  /* 0x0000009450007986 */ /* 0x000be2000c10150a */
[----:B-1----:R-:W-:Y:S01]  /*e0d0*/  PRMT R56, R150, 0x7632, R56 ;  /* 0x0000763296387816 */ /* 0x002fe20000000038 */
[C---:B------:R-:W-:Y:S01]  /*e0e0*/  IMAD R74, R2.reuse, 0xa4, RZ ;  /* 0x000000a4024a7824 */ /* 0x040fe200078e02ff */
[----:B------:R-:W-:Y:S01]  /*e0f0*/  IADD3 R38, P6, PT, R207, R206, RZ ;  /* 0x000000cecf267210 */ /* 0x000fe20007fde0ff */
[----:B------:R1:W-:Y:S01]  /*e100*/  STG.E.U16 desc[UR10][R82.64], R55 ;  /* 0x0000003752007986 */ /* 0x0003e2000c10150a */
[----:B------:R-:W-:Y:S01]  /*e110*/  LEA.HI.X.SX32 R37, R3, R40, 0x1, P5 ;  /* 0x0000002803257211 */ /* 0x000fe200028f0eff */
[C---:B----4-:R-:W-:Y:S01]  /*e120*/  IMAD R76, R2.reuse, 0xa6, RZ ;  /* 0x000000a6024c7824 */ /* 0x050fe200078e02ff */
[C---:B------:R-:W-:Y:S01]  /*e130*/  SHF.L.U32 R197, R2.reuse, 0x6, RZ ;  /* 0x0000000602c57819 */ /* 0x040fe200000006ff */
[----:B------:R-:W-:Y:S01]  /*e140*/  STG.E.U16 desc[UR10][R84.64], R150 ;  /* 0x0000009654007986 */ /* 0x000fe2000c10150a */
[C---:B------:R-:W-:Y:S01]  /*e150*/  LEA RZ, P5, R2.reuse, R206, 0x7 ;  /* 0x000000ce02ff7211 */ /* 0x040fe200078a38ff */
[----:B------:R-:W-:Y:S01]  /*e160*/  IMAD R77, R2, 0x53, RZ ;  /* 0x00000053024d7824 */ /* 0x000fe200078e02ff */
[----:B------:R-:W-:Y:S01]  /*e170*/  PRMT R72, R42, 0x7632, R72 ;  /* 0x000076322a487816 */ /* 0x000fe20000000048 */
[----:B------:R-:W-:Y:S01]  /*e180*/  STG.E.U16 desc[UR10][R86.64], R56 ;  /* 0x0000003856007986 */ /* 0x000fe2000c10150a */
[----:B------:R-:W-:Y:S01]  /*e190*/  F2FP.BF16.F32.PACK_AB R46, R47, R46 ;  /* 0x0000002e2f2e723e */ /* 0x000fe200000010ff */
[----:B------:R-:W-:Y:S01]  /*e1a0*/  IMAD R140, R2, 0xba, RZ ;  /* 0x000000ba028c7824 */ /* 0x000fe200078e02ff */
[----:B---3--:R-:W-:Y:S01]  /*e1b0*/  PRMT R78, R44, 0x7632, R78 ;  /* 0x000076322c4e7816 */ /* 0x008fe2000000004e */
[----:B------:R3:W-:Y:S01]  /*e1c0*/  STG.E.U16 desc[UR10][R130.64], R42 ;  /* 0x0000002a82007986 */ /* 0x0007e2000c10150a */
[-C--:B------:R-:W-:Y:S01]  /*e1d0*/  LEA.HI.X.SX32 R39, R41, R40.reuse, 0x1, P6 ;  /* 0x0000002829277211 */ /* 0x080fe200030f0eff */
[C---:B------:R-:W-:Y:S01]  /*e1e0*/  IMAD R41, R2.reuse, 0x41, RZ ;  /* 0x0000004102297824 */ /* 0x040fe200078e02ff */
[----:B------:R-:W-:Y:S01]  /*e1f0*/  LEA.HI.X.SX32 R3, R197, R40, 0x1, P5 ;  /* 0x00000028c5037211 */ /* 0x000fe200028f0eff */
[----:B------:R-:W-:Y:S01]  /*e200*/  IMAD R197, R2, 0x90, RZ ;  /* 0x0000009002c57824 */ /* 0x000fe200078e02ff */
[----:B-----5:R-:W-:Y:S01]  /*e210*/  PRMT R80, R46, 0x7632, R80 ;  /* 0x000076322e507816 */ /* 0x020fe20000000050 */
[----:B------:R-:W-:Y:S01]  /*e220*/  STG.E.U16 desc[UR10][R144.64], R72 ;  /* 0x0000004890007986 */ /* 0x000fe2000c10150a */
[----:B------:R-:W-:Y:S01]  /*e230*/  F2FP.BF16.F32.PACK_AB R48, R49, R48 ;  /* 0x000000303130723e */ /* 0x000fe200000010ff */
[C---:B-1----:R-:W-:Y:S01]  /*e240*/  IMAD R55, R2.reuse, 0x96, RZ ;  /* 0x0000009602377824 */ /* 0x042fe200078e02ff */
[----:B------:R-:W-:Y:S01]  /*e250*/  F2FP.BF16.F32.PACK_AB R50, R51, R50 ;  /* 0x000000323332723e */ /* 0x000fe200000010ff */
[----:B------:R-:W-:Y:S01]  /*e260*/  STG.E.U16 desc[UR10][R154.64], R44 ;  /* 0x0000002c9a007986 */ /* 0x000fe2000c10150a */
[C---:B------:R-:W-:Y:S01]  /*e270*/  IMAD R51, R2.reuse, 0x45, RZ ;  /* 0x0000004502337824 */ /* 0x040fe200078e02ff */
[----:B------:R-:W-:Y:S01]  /*e280*/  IADD3 RZ, P6, PT, R201, R206, RZ ;  /* 0x000000cec9ff7210 */ /* 0x000fe20007fde0ff */
[C---:B------:R-:W-:Y:S01]  /*e290*/  IMAD R201, R2.reuse, 0x92, RZ ;  /* 0x0000009202c97824 */ /* 0x040fe200078e02ff */
[----:B------:R1:W-:Y:S01]  /*e2a0*/  STG.E.U16 desc[UR10][R156.64], R78 ;  /* 0x0000004e9c007986 */ /* 0x0003e2000c10150a */
[----:B------:R-:W-:Y:S01]  /*e2b0*/  LEA.HI.X.SX32 R41, R41, R40, 0x1, P0 ;  /* 0x0000002829297211 */ /* 0x000fe200000f0eff */
[----:B------:R-:W-:Y:S01]  /*e2c0*/  IMAD R49, R2, 0x4b, RZ ;  /* 0x0000004b02317824 */ /* 0x000fe200078e02ff */
[----:B------:R-:W-:Y:S01]  /*e2d0*/  PRMT R82, R48, 0x7632, R82 ;  /* 0x0000763230527816 */ /* 0x000fe20000000052 */
[----:B------:R-:W-:Y:S01]  /*e2e0*/  STG.E.U16 desc[UR10][R158.64], R46 ;  /* 0x0000002e9e007986 */ /* 0x000fe2000c10150a */
[----:B---3--:R-:W-:Y:S01]  /*e2f0*/  F2FP.BF16.F32.PACK_AB R42, R53, R52 ;  /* 0x00000034352a723e */ /* 0x008fe200000010ff */
[----:B------:R-:W-:Y:S01]  /*e300*/  IMAD R53, R2, 0x9e, RZ ;  /* 0x0000009e02357824 */ /* 0x000fe200078e02ff */
[----:B------:R-:W-:Y:S01]  /*e310*/  IADD3 RZ, P0, PT, R197, R206, RZ ;  /* 0x000000cec5ff7210 */ /* 0x000fe20007f1e0ff */
[----:B------:R3:W-:Y:S01]  /*e320*/  STG.E.U16 desc[UR10][R160.64], R80 ;  /* 0x00000050a0007986 */ /* 0x0007e2000c10150a */
[-C--:B------:R-:W-:Y:S01]  /*e330*/  LEA.HI.X.SX32 R47, R192, R40.reuse, 0x1, P2 ;  /* 0x00000028c02f7211 */ /* 0x080fe200010f0eff */
[C---:B------:R-:W-:Y:S01]  /*e340*/  IMAD R197, R2.reuse, 0x94, RZ ;  /* 0x0000009402c57824 */ /* 0x040fe200078e02ff */
[----:B------:R-:W-:Y:S01]  /*e350*/  LEA.HI.X.SX32 R51, R51, R40, 0x1, P1 ;  /* 0x0000002833337211 */ /* 0x000fe200008f0eff */
[----:B------:R4:W-:Y:S01]  /*e360*/  STG.E.U16 desc[UR10][R162.64], R48 ;  /* 0x00000030a2007986 */ /* 0x0009e2000c10150a */
[-C--:B------:R-:W-:Y:S01]  /*e370*/  IADD3 R52, P1, PT, R61, R206.reuse, RZ ;  /* 0x000000ce3d347210 */ /* 0x080fe20007f3e0ff */
[C---:B-1----:R-:W-:Y:S01]  /*e380*/  IMAD R78, R2.reuse, 0xa8, RZ ;  /* 0x000000a8024e7824 */ /* 0x042fe200078e02ff */
[----:B------:R-:W-:Y:S01]  /*e390*/  IADD3 RZ, P5, PT, R205, R206, RZ ;  /* 0x000000cecdff7210 */ /* 0x000fe20007fbe0ff */
[----:B------:R1:W-:Y:S01]  /*e3a0*/  STG.E.U16 desc[UR10][R164.64], R82 ;  /* 0x00000052a4007986 */ /* 0x0003e2000c10150a */
[----:B------:R-:W-:Y:S01]  /*e3b0*/  LEA.HI.X.SX32 R43, R43, R40, 0x1, P4 ;  /* 0x000000282b2b7211 */ /* 0x000fe200020f0eff */
[C---:B------:R-:W-:Y:S01]  /*e3c0*/  IMAD R130, R2.reuse, 0xb2, RZ ;  /* 0x000000b202827824 */ /* 0x040fe200078e02ff */
[----:B------:R-:W-:Y:S01]  /*e3d0*/  IADD3 RZ, P4, PT, R201, R206, RZ ;  /* 0x000000cec9ff7210 */ /* 0x000fe20007f9e0ff */
[C---:B------:R-:W-:Y:S01]  /*e3e0*/  IMAD R72, R2.reuse, 0xa2, RZ ;  /* 0x000000a202487824 */ /* 0x040fe200078e02ff */
[----:B------:R-:W-:Y:S01]  /*e3f0*/  LEA.HI.X.SX32 R45, R137, R40, 0x1, P3 ;  /* 0x00000028892d7211 */ /* 0x000fe200018f0eff */
[C---:B---3--:R-:W-:Y:S01]  /*e400*/  IMAD R80, R2.reuse, 0xaa, RZ ;  /* 0x000000aa02507824 */ /* 0x048fe200078e02ff */
[-C--:B------:R-:W-:Y:S01]  /*e410*/  IADD3 RZ, P3, PT, R197, R206.reuse, RZ ;  /* 0x000000cec5ff7210 */ /* 0x080fe20007f7e0ff */
[C---:B------:R-:W-:Y:S01]  /*e420*/  IMAD R84, R2.reuse, 0xae, RZ ;  /* 0x000000ae02547824 */ /* 0x040fe200078e02ff */
[----:B----4-:R-:W-:Y:S01]  /*e430*/  IADD3 R48, P2, PT, R55, R206, RZ ;  /* 0x000000ce37307210 */ /* 0x010fe20007f5e0ff */
[----:B------:R-:W-:Y:S01]  /*e440*/  IMAD R131, R2, 0x59, RZ ;  /* 0x0000005902837824 */ /* 0x000fe200078e02ff */
[----:B------:R-:W-:Y:S01]  /*e450*/  LEA.HI.X.SX32 R55, R190, R40, 0x1, P6 ;  /* 0x00000028be377211 */ /* 0x000fe200030f0eff */
[C---:B-1----:R-:W-:Y:S01]  /*e460*/  IMAD R82, R2.reuse, 0xac, RZ ;  /* 0x000000ac02527824 */ /* 0x042fe200078e02ff */
        /* <DEDUP_REMOVED lines=27> */
[----:B------:R-:W-:Y:S01]  /*e620*/  IMAD R149, R2, 0x61, RZ ;  /* 0x0000006102957824 */ /* 0x000fe200078e02ff */
[----:B------:R-:W-:Y:S01]  /*e630*/  IADD3 R82, P0, PT, R82, R206, RZ ;  /* 0x000000ce52527210 */ /* 0x000fe20007f1e0ff */
[C---:B------:R-:W-:Y:S01]  /*e640*/  IMAD R162, R2.reuse, 0xd0, RZ ;  /* 0x000000d002a27824 */ /* 0x040fe200078e02ff */
[-C--:B------:R-:W-:Y:S01]  /*e650*/  LEA.HI.X.SX32 R75, R169, R40.reuse, 0x1, P2 ;  /* 0x00000028a94b7211 */ /* 0x080fe200010f0eff */
[----:B------:R-:W-:Y:S01]  /*e660*/  IMAD R152, R2, 0xc6, RZ ;  /* 0x000000c602987824 */ /* 0x000fe200078e02ff */
[----:B------:R-:W-:Y:S01]  /*e670*/  LEA.HI.X.SX32 R71, R186, R40, 0x1, P3 ;  /* 0x00000028ba477211 */ /* 0x000fe200018f0eff */
        /* <DEDUP_REMOVED lines=12> */
[----:B------:R1:W-:Y:S01]  /*e740*/  STG.E.U16 desc[UR10][R166.64], R50 ;  /* 0x00000032a6007986 */ /* 0x0003e2000c10150a */
[-C--:B------:R-:W-:Y:S01]  /*e750*/  LEA.HI.X.SX32 R69, R172, R40.reuse, 0x1, P4 ;  /* 0x00000028ac457211 */ /* 0x080fe200020f0eff */
[----:B------:R-:W-:Y:S01]  /*e760*/  IMAD R153, R2, 0x63, RZ ;  /* 0x0000006302997824 */ /* 0x000fe200078e02ff */
[-C--:B------:R-:W-:Y:S01]  /*e770*/  LEA.HI.X.SX32 R79, R168, R40.reuse, 0x1, P6 ;  /* 0x00000028a84f7211 */ /* 0x080fe200030f0eff */
[----:B------:R-:W-:Y:S01]  /*e780*/  IMAD R165, R2, 0xde, RZ ;  /* 0x000000de02a57824 */ /* 0x000fe200078e02ff */
[----:B------:R-:W-:Y:S01]  /*e790*/  LEA.HI.X.SX32 R83, R170, R40, 0x1, P0 ;  /* 0x00000028aa537211 */ /* 0x000fe200000f0eff */
[----:B------:R-:W-:Y:S01]  /*e7a0*/  IMAD R157, R2, 0x65, RZ ;  /* 0x00000065029d7824 */ /* 0x000fe200078e02ff */
[-C--:B------:R-:W-:Y:S01]  /*e7b0*/  IADD3 R84, P4, PT, R84, R206.reuse, RZ ;  /* 0x000000ce54547210 */ /* 0x080fe20007f9e0ff */
[----:B------:R-:W-:Y:S01]  /*e7c0*/  IMAD R62, R2, 0x69, RZ ;  /* 0x00000069023e7824 */ /* 0x000fe200078e02ff */
[-C--:B------:R-:W-:Y:S01]  /*e7d0*/  IADD3 R136, P6, PT, R136, R206.reuse, RZ ;  /* 0x000000ce88887210 */ /* 0x080fe20007fde0ff */
[----:B------:R-:W-:Y:S01]  /*e7e0*/  IMAD R46, R2, 0x6b, RZ ;  /* 0x0000006b022e7824 */ /* 0x000fe200078e02ff */
[----:B------:R-:W-:Y:S01]  /*e7f0*/  IADD3 R140, P0, PT, R140, R206, RZ ;  /* 0x000000ce8c8c7210 */ /* 0x000fe20007f1e0ff */
[C---:B-1----:R-:W-:Y:S01]  /*e800*/  IMAD R166, R2.reuse, 0xd4, RZ ;  /* 0x000000d402a67824 */ /* 0x042fe200078e02ff */
[-C--:B------:R-:W-:Y:S01]  /*e810*/  LEA.HI.X.SX32 R131, R131, R40.reuse, 0x1, P2 ;  /* 0x0000002883837211 */ /* 0x080fe200010f0eff */
        /* <DEDUP_REMOVED lines=18> */
[----:B------:R-:W-:Y:S01]  /*e940*/  IMAD R197, R2, 0xea, RZ ;  /* 0x000000ea02c57824 */ /* 0x000fe200078e02ff */
[----:B------:R-:W-:Y:S01]  /*e950*/  LEA.HI.X.SX32 R141, R141, R40, 0x1, P0 ;  /* 0x000000288d8d7211 */ /* 0x000fe200000f0eff */
[----:B0-----:R-:W-:Y:S01]  /*e960*/  UIMAD UR4, UR9, UR4, URZ ;  /* 0x00000004090472a4 */ /* 0x001fe2000f8e02ff */
[----:B------:R-:W-:-:S02]  /*e970*/  IADD3 R142, P4, PT, R142, R206, RZ ;  /* 0x000000ce8e8e7210 */ /* 0x000fc40007f9e0ff */
[-C--:B------:R-:W-:Y:S01]  /*e980*/  IADD3 R150, P6, PT, R150, R206.reuse, RZ ;  /* 0x000000ce96967210 */ /* 0x080fe20007fde0ff */
[----:B------:R-:W-:Y:S01]  /*e990*/  USHF.L.U32 UR4, UR4, 0x1, URZ ;  /* 0x0000000104047899 */ /* 0x000fe200080006ff */
[----:B------:R-:W-:Y:S02]  /*e9a0*/  IADD3 R154, P0, PT, R154, R206, RZ ;  /* 0x000000ce9a9a7210 */ /* 0x000fe40007f1e0ff */
[-C--:B------:R-:W-:Y:S02]  /*e9b0*/  LEA.HI.X.SX32 R147, R177, R40.reuse, 0x1, P2 ;  /* 0x00000028b1937211 */ /* 0x080fe400010f0eff */
[----:B------:R-:W-:Y:S02]  /*e9c0*/  LEA.HI.X.SX32 R87, R171, R40, 0x1, P3 ;  /* 0x00000028ab577211 */ /* 0x000fe400018f0eff */
[-C--:B------:R-:W-:Y:S02]  /*e9d0*/  IADD3 R160, P2, PT, R160, R206.reuse, RZ ;  /* 0x000000cea0a07210 */ /* 0x080fe40007f5e0ff */
[----:B------:R-:W-:-:S02]  /*e9e0*/  IADD3 R144, P3, PT, R144, R206, RZ ;  /* 0x000000ce90907210 */ /* 0x000fc40007f7e0ff */
[-C--:B------:R-:W-:Y:S02]  /*e9f0*/  LEA.HI.X.SX32 R149, R149, R40.reuse, 0x1, P1 ;  /* 0x0000002895957211 */ /* 0x080fe400008f0eff */
[----:B------:R-:W-:Y:S02]  /*ea00*/  LEA.HI.X.SX32 R139, R174, R40, 0x1, P5 ;  /* 0x00000028ae8b7211 */ /* 0x000fe400028f0eff */
[-C--:B------:R-:W-:Y:S02]  /*ea10*/  IADD3 R162, P1, PT, R162, R206.reuse, RZ ;  /* 0x000000cea2a27210 */ /* 0x080fe40007f3e0ff */
[----:B------:R-:W-:Y:S02]  /*ea20*/  IADD3 R152, P5, PT, R152, R206, RZ ;  /* 0x000000ce98987210 */ /* 0x000fe40007fbe0ff */
[-C--:B------:R-:W-:Y:S02]  /*ea30*/  LEA.HI.X.SX32 R143, R175, R40.reuse, 0x1, P4 ;  /* 0x00000028af8f7211 */ /* 0x080fe400020f0eff */
[----:B------:R-:W-:-:S02]  /*ea40*/  LEA.HI.X.SX32 R151, R178, R40, 0x1, P6 ;  /* 0x00000028b2977211 */ /* 0x000fc400030f0eff */
[----:B------:R-:W-:Y:S02]  /*ea50*/  LEA.HI.X.SX32 R155, R179, R40, 0x1, P0 ;  /* 0x00000028b39b7211 */ /* 0x000fe400000f0eff */
[-C--:B------:R-:W-:Y:S02]  /*ea60*/  IADD3 R156, P4, PT, R156, R206.reuse, RZ ;  /* 0x000000ce9c9c7210 */ /* 0x080fe40007f9e0ff */
[-C--:B------:R-:W-:Y:S02]  /*ea70*/  IADD3 R164, P6, PT, R164, R206.reuse, RZ ;  /* 0x000000cea4a47210 */ /* 0x080fe40007fde0ff */
[----:B------:R-:W-:Y:S02]  /*ea80*/  IADD3 R168, P0, PT, R196, R206, RZ ;  /* 0x000000cec4a87210 */ /* 0x000fe40007f1e0ff */
[-C--:B------:R-:W-:Y:S02]  /*ea90*/  LEA.HI.X.SX32 R161, R161, R40.reuse, 0x1, P2 ;  /* 0x00000028a1a17211 */ /* 0x080fe400010f0eff */
[----:B------:R-:W-:-:S02]  /*eaa0*/  LEA.HI.X.SX32 R145, R145, R40, 0x1, P3 ;  /* 0x0000002891917211 */ /* 0x000fc400018f0eff */
[-C--:B------:R-:W-:Y:S02]  /*eab0*/  IADD3 R174, P2, PT, R163, R206.reuse, RZ ;  /* 0x000000cea3ae7210 */ /* 0x080fe40007f5e0ff */
[----:B------:R-:W-:Y:S02]  /*eac0*/  IADD3 R158, P3, PT, R158, R206, RZ ;  /* 0x000000ce9e9e7210 */ /* 0x000fe40007f7e0ff */
[-C--:B------:R-:W-:Y:S02]  /*ead0*/  LEA.HI.X.SX32 R163, R182, R40.reuse, 0x1, P1 ;  /* 0x00000028b6a37211 */ /* 0x080fe400008f0eff */
[----:B------:R-:W-:Y:S02]  /*eae0*/  LEA.HI.X.SX32 R153, R153, R40, 0x1, P5 ;  /* 0x0000002899997211 */ /* 0x000fe400028f0eff */
[-C--:B------:R-:W-:Y:S02]  /*eaf0*/  IADD3 R176, P1, PT, R165, R206.reuse, RZ ;  /* 0x000000cea5b07210 */ /* 0x080fe40007f3e0ff */
[----:B------:R-:W-:-:S02]  /*eb00*/  IADD3 R166, P5, PT, R166, R206, RZ ;  /* 0x000000cea6a67210 */ /* 0x000fc40007fbe0ff */
[-C--:B------:R-:W-:Y:S02]  /*eb10*/  LEA.HI.X.SX32 R157, R157, R40.reuse, 0x1, P4 ;  /* 0x000000289d9d7211 */ /* 0x080fe400020f0eff */
[-C--:B------:R-:W-:Y:S02]  /*eb20*/  LEA.HI.X.SX32 R165, R62, R40.reuse, 0x1, P6 ;  /* 0x000000283ea57211 */ /* 0x080fe400030f0eff */
[----:B------:R-:W-:Y:S02]  /*eb30*/  LEA.HI.X.SX32 R169, R46, R40, 0x1, P0 ;  /* 0x000000282ea97211 */ /* 0x000fe400000f0eff */
[-C--:B------:R-:W-:Y:S02]  /*eb40*/  IADD3 R170, P4, PT, R159, R206.reuse, RZ ;  /* 0x000000ce9faa7210 */ /* 0x080fe40007f9e0ff */
[-C--:B------:R-:W-:Y:S02]  /*eb50*/  IADD3 R178, P6, PT, R66, R206.reuse, RZ ;  /* 0x000000ce42b27210 */ /* 0x080fe40007fde0ff */
[----:B------:R-:W-:-:S02]  /*eb60*/  IADD3 R182, P0, PT, R54, R206, RZ ;  /* 0x000000ce36b67210 */ /* 0x000fc40007f1e0ff */
[----:B------:R-:W-:Y:S02]  /*eb70*/  LEA.HI.X.SX32 R159, R181, R40, 0x1, P3 ;  /* 0x00000028b59f7211 */ /* 0x000fe400018f0eff */
[----:B------:R-:W-:Y:S02]  /*eb80*/  IADD3 R172, P3, PT, R167, R206, RZ ;  /* 0x000000cea7ac7210 */ /* 0x000fe40007f7e0ff */
[-C--:B------:R-:W-:Y:S02]  /*eb90*/  LEA.HI.X.SX32 R167, R183, R40.reuse, 0x1, P5 ;  /* 0x00000028b7a77211 */ /* 0x080fe400028f0eff */
[-C--:B------:R-:W-:Y:S02]  /*eba0*/  LEA.HI.X.SX32 R171, R184, R40.reuse, 0x1, P4 ;  /* 0x00000028b8ab7211 */ /* 0x080fe400020f0eff */
[-C--:B------:R-:W-:Y:S02]  /*ebb0*/  LEA.HI.X.SX32 R179, R187, R40.reuse, 0x1, P6 ;  /* 0x00000028bbb37211 */ /* 0x080fe400030f0eff */
[----:B------:R-:W-:-:S02]  /*ebc0*/  LEA.HI.X.SX32 R183, R189, R40, 0x1, P0 ;  /* 0x00000028bdb77211 */ /* 0x000fc400000f0eff */
[-C--:B------:R-:W-:Y:S01]  /*ebd0*/  IADD3 R184, P4, PT, R44, R206.reuse, RZ ;  /* 0x000000ce2cb87210 */ /* 0x080fe20007f9e0ff */
[C---:B------:R-:W-:Y:S01]  /*ebe0*/  IMAD R44, R2.reuse, 0x79, RZ ;  /* 0x00000079022c7824 */ /* 0x040fe200078e02ff */
[-C--:B------:R-:W-:Y:S01]  /*ebf0*/  IADD3 R192, P6, PT, R201, R206.reuse, RZ ;  /* 0x000000cec9c07210 */ /* 0x080fe20007fde0ff */
[C---:B------:R-:W-:Y:S01]  /*ec00*/  IMAD R201, R2.reuse, 0x7b, RZ ;  /* 0x0000007b02c97824 */ /* 0x040fe200078e02ff */
[----:B------:R-:W-:Y:S01]  /*ec10*/  IADD3 R196, P0, PT, R205, R206, RZ ;  /* 0x000000cecdc47210 */ /* 0x000fe20007f1e0ff */
[----:B------:R-:W-:Y:S01]  /*ec20*/  IMAD R205, R2, 0x7d, RZ ;  /* 0x0000007d02cd7824 */ /* 0x000fe200078e02ff */
[----:B------:R-:W-:Y:S02]  /*ec30*/  PRMT R2, R50, 0x7632, R2 ;  /* 0x0000763232027816 */ /* 0x000fe40000000002 */
[----:B------:R-:W-:Y:S02]  /*ec40*/  F2FP.BF16.F32.PACK_AB R241, R241, R242 ;  /* 0x000000f2f1f1723e */ /* 0x000fe400000010ff */
[----:B------:R-:W-:Y:S01]  /*ec50*/  F2FP.BF16.F32.PACK_AB R239, R239, R240 ;  /* 0x000000f0efef723e */ /* 0x000fe200000010ff */
[----:B------:R0:W-:Y:S01]  /*ec60*/  STG.E.U16 desc[UR10][R6.64], R2 ;  /* 0x0000000206007986 */ /* 0x0001e2000c10150a */
[----:B------:R-:W-:-:S02]  /*ec70*/  F2FP.BF16.F32.PACK_AB R237, R237, R238 ;  /* 0x000000eeeded723e */ /* 0x000fc400000010ff */
[----:B------:R-:W-:Y:S01]  /*ec80*/  LEA.HI.X.SX32 R173, R194, R40, 0x1, P3 ;  /* 0x00000028c2ad7211 */ /* 0x000fe200018f0eff */
[----:B------:R1:W-:Y:S01]  /*ec90*/  STG.E.U16 desc[UR10][R8.64], R42 ;  /* 0x0000002a08007986 */ /* 0x0003e2000c10150a */
[-C--:B------:R-:W-:Y:S02]  /*eca0*/  IADD3 R180, P5, PT, R58, R206.reuse, RZ ;  /* 0x000000ce3ab47210 */ /* 0x080fe40007fbe0ff */
[----:B------:R-:W-:Y:S02]  /*ecb0*/  IADD3 R186, P3, PT, R70, R206, RZ ;  /* 0x000000ce46ba7210 */ /* 0x000fe40007f7e0ff */
[-C--:B------:R-:W-:Y:S02]  /*ecc0*/  LEA.HI.X.SX32 R175, R185, R40.reuse, 0x1, P2 ;  /* 0x00000028b9af7211 */ /* 0x080fe400010f0eff */
[----:B------:R-:W-:Y:S01]  /*ecd0*/  LEA.HI.X.SX32 R177, R200, R40, 0x1, P1 ;  /* 0x00000028c8b17211 */ /* 0x000fe200008f0eff */
[----:B0-----:R-:W0:Y:S01]  /*ece0*/  LDC R6, c[0x0][0x3e8] ;  /* 0x0000fa00ff067b82 */ /* 0x001e220000000800 */
[----:B------:R-:W-:-:S02]  /*ecf0*/  PRMT R7, R42, 0x7632, R7 ;  /* 0x000076322a077816 */ /* 0x000fc40000000007 */
[----:B------:R-:W-:Y:S02]  /*ed00*/  PRMT R2, R239, 0x7632, R2 ;  /* 0x00007632ef027816 */ /* 0x000fe40000000002 */
[----:B-1----:R-:W-:Y:S01]  /*ed10*/  PRMT R9, R241, 0x7632, R9 ;  /* 0x00007632f1097816 */ /* 0x002fe20000000009 */
[----:B------:R1:W-:Y:S01]  /*ed20*/  STG.E.U16 desc[UR10][R10.64], R7 ;  /* 0x000000070a007986 */ /* 0x0003e2000c10150a */
[----:B------:R-:W-:Y:S02]  /*ed30*/  F2FP.BF16.F32.PACK_AB R235, R235, R236 ;  /* 0x000000ecebeb723e */ /* 0x000fe400000010ff */
[-C--:B------:R-:W-:Y:S01]  /*ed40*/  IADD3 R188, P2, PT, R197, R206.reuse, RZ ;  /* 0x000000cec5bc7210 */ /* 0x080fe20007f5e0ff */
[----:B------:R3:W-:Y:S01]  /*ed50*/  STG.E.U16 desc[UR10][R12.64], R241 ;  /* 0x000000f10c007986 */ /* 0x0007e2000c10150a */
[----:B------:R-:W-:Y:S02]  /*ed60*/  IADD3 R190, P1, PT, R198, R206, RZ ;  /* 0x000000cec6be7210 */ /* 0x000fe40007f3e0ff */
[----:B------:R-:W-:Y:S01]  /*ed70*/  F2FP.BF16.F32.PACK_AB R233, R233, R234 ;  /* 0x000000eae9e9723e */ /* 0x000fe200000010ff */
[----:B------:R-:W-:Y:S01]  /*ed80*/  STG.E.U16 desc[UR10][R14.64], R9 ;  /* 0x000000090e007986 */ /* 0x000fe2000c10150a */
[----:B------:R-:W-:-:S02]  /*ed90*/  LEA.HI.X.SX32 R181, R204, R40, 0x1, P5 ;  /* 0x00000028ccb57211 */ /* 0x000fc400028f0eff */
[----:B------:R-:W-:Y:S01]  /*eda0*/  LEA.HI.X.SX32 R187, R191, R40, 0x1, P3 ;  /* 0x00000028bfbb7211 */ /* 0x000fe200018f0eff */
[----:B-1----:R-:W1:Y:S01]  /*edb0*/  LDC R7, c[0x0][0x398] ;  /* 0x0000e600ff077b82 */ /* 0x002e620000000800 */
[----:B------:R-:W-:Y:S01]  /*edc0*/  STG.E.U16 desc[UR10][R16.64], R239 ;  /* 0x000000ef10007986 */ /* 0x000fe2000c10150a */
[----:B------:R-:W-:Y:S02]  /*edd0*/  PRMT R11, R237, 0x7632, R11 ;  /* 0x00007632ed0b7816 */ /* 0x000fe4000000000b */
[----:B---3--:R-:W-:Y:S01]  /*ede0*/  PRMT R13, R235, 0x7632, R13 ;  /* 0x00007632eb0d7816 */ /* 0x008fe2000000000d */
[----:B------:R3:W-:Y:S01]  /*edf0*/  STG.E.U16 desc[UR10][R18.64], R2 ;  /* 0x0000000212007986 */ /* 0x0007e2000c10150a */
[----:B------:R-:W-:Y:S02]  /*ee00*/  F2FP.BF16.F32.PACK_AB R231, R231, R232 ;  /* 0x000000e8e7e7723e */ /* 0x000fe400000010ff */
[----:B------:R-:W-:Y:S01]  /*ee10*/  IADD3 R194, P5, PT, R202, R206, RZ ;  /* 0x000000cecac27210 */ /* 0x000fe20007fbe0ff */
[----:B------:R4:W-:Y:S01]  /*ee20*/  STG.E.U16 desc[UR10][R20.64], R237 ;  /* 0x000000ed14007986 */ /* 0x0009e2000c10150a */
[----:B------:R-:W-:-:S02]  /*ee30*/  LEA.HI.X.SX32 R185, R244, R40, 0x1, P4 ;  /* 0x00000028f4b97211 */ /* 0x000fc400020f0eff */
[-C--:B------:R-:W-:Y:S01]  /*ee40*/  LEA.HI.X.SX32 R189, R247, R40.reuse, 0x1, P2 ;  /* 0x00000028f7bd7211 */ /* 0x080fe200010f0eff */
[----:B------:R5:W-:Y:S01]  /*ee50*/  STG.E.U16 desc[UR10][R22.64], R11 ;  /* 0x0000000b16007986 */ /* 0x000be2000c10150a */
[----:B------:R-:W-:Y:S02]  /*ee60*/  LEA.HI.X.SX32 R191, R193, R40, 0x1, P1 ;  /* 0x00000028c1bf7211 */ /* 0x000fe400008f0eff */
[-C--:B------:R-:W-:Y:S01]  /*ee70*/  IADD3 R198, P4, PT, R243, R206.reuse, RZ ;  /* 0x000000cef3c67210 */ /* 0x080fe20007f9e0ff */
[----:B---3--:R-:W-:Y:S01]  /*ee80*/  IMAD R2, R134, UR5, RZ ;  /* 0x0000000586027c24 */ /* 0x008fe2000f8e02ff */
[-C--:B------:R-:W-:Y:S01]  /*ee90*/  IADD3 R200, P3, PT, R245, R206.reuse, RZ ;  /* 0x000000cef5c87210 */ /* 0x080fe20007f7e0ff */
[----:B------:R3:W-:Y:S01]  /*eea0*/  STG.E.U16 desc[UR10][R24.64], R235 ;  /* 0x000000eb18007986 */ /* 0x0007e2000c10150a */
[-C--:B------:R-:W-:Y:S02]  /*eeb0*/  IADD3 R202, P2, PT, R246, R206.reuse, RZ ;  /* 0x000000cef6ca7210 */ /* 0x080fe40007f5e0ff */
[----:B------:R-:W-:Y:S01]  /*eec0*/  SHF.L.U32 R2, R2, 0x1, RZ ;  /* 0x0000000102027819 */ /* 0x000fe200000006ff */
[----:B------:R-:W-:Y:S01]  /*eed0*/  STG.E.U16 desc[UR10][R26.64], R13 ;  /* 0x0000000d1a007986 */ /* 0x000fe2000c10150a */
[----:B------:R-:W-:-:S02]  /*eee0*/  IADD3 R204, P1, PT, R248, R206, RZ ;  /* 0x000000cef8cc7210 */ /* 0x000fc40007f3e0ff */
[----:B------:R-:W-:Y:S01]  /*eef0*/  LEA.HI.X.SX32 R193, R249, R40, 0x1, P6 ;  /* 0x00000028f9c17211 */ /* 0x000fe200030f0eff */
[----:B------:R0:W-:Y:S01]  /*ef00*/  STG.E.U16 desc[UR10][R28.64], R233 ;  /* 0x000000e91c007986 */ /* 0x0001e2000c10150a */
[----:B------:R-:W-:Y:S02]  /*ef10*/  PRMT R15, R233, 0x7632, R15 ;  /* 0x00007632e90f7816 */ /* 0x000fe4000000000f */
[----:B------:R-:W-:Y:S02]  /*ef20*/  F2FP.BF16.F32.PACK_AB R229, R229, R230 ;  /* 0x000000e6e5e5723e */ /* 0x000fe400000010ff */
[----:B------:R-:W-:Y:S01]  /*ef30*/  IADD3 R206, P6, PT, R251, R206, RZ ;  /* 0x000000cefbce7210 */ /* 0x000fe20007fde0ff */
[----:B------:R-:W-:Y:S01]  /*ef40*/  STG.E.U16 desc[UR10][R30.64], R15 ;  /* 0x0000000f1e007986 */ /* 0x000fe2000c10150a */
[----:B-1----:R-:W-:Y:S01]  /*ef50*/  IADD3 R7, PT, PT, R2, UR4, R7 ;  /* 0x0000000402077c10 */ /* 0x002fe2000fffe007 */
[----:B------:R-:W1:Y:S01]  /*ef60*/  LDCU UR4, c[0x0][0x3ec] ;  /* 0x00007d80ff0477ac */ /* 0x000e620008000800 */
[----:B------:R-:W-:Y:S01]  /*ef70*/  PRMT R17, R231, 0x7632, R17 ;  /* 0x00007632e7117816 */ /* 0x000fe20000000011 */
[----:B------:R1:W-:Y:S01]  /*ef80*/  STG.E.U16 desc[UR10][R32.64], R231 ;  /* 0x000000e720007986 */ /* 0x0003e2000c10150a */
[----:B------:R-:W-:Y:S01]  /*ef90*/  F2FP.BF16.F32.PACK_AB R227, R227, R228 ;  /* 0x000000e4e3e3723e */ /* 0x000fe200000010ff */
[C---:B0-----:R-:W-:Y:S01]  /*efa0*/  IMAD R42, R6.reuse, 0x84, R7 ;  /* 0x00000084062a7824 */ /* 0x041fe200078e0207 */
[----:B------:R-:W-:Y:S01]  /*efb0*/  PRMT R19, R229, 0x7632, R19 ;  /* 0x00007632e5137816 */ /* 0x000fe20000000013 */
[----:B------:R-:W-:Y:S01]  /*efc0*/  STG.E.U16 desc[UR10][R34.64], R17 ;  /* 0x0000001122007986 */ /* 0x000fe2000c10150a */
[----:B------:R-:W-:Y:S01]  /*efd0*/  F2FP.BF16.F32.PACK_AB R225, R225, R226 ;  /* 0x000000e2e1e1723e */ /* 0x000fe200000010ff */
[--C-:B------:R-:W-:Y:S01]  /*efe0*/  IMAD R46, R6, 0x88, R7.reuse ;  /* 0x00000088062e7824 */ /* 0x100fe200078e0207 */
[-C--:B------:R-:W-:Y:S01]  /*eff0*/  LEA.HI.X.SX32 R195, R195, R40.reuse, 0x1, P5 ;  /* 0x00000028c3c37211 */ /* 0x080fe200028f0eff */
[----:B------:R0:W-:Y:S01]  /*f000*/  STG.E.U16 desc[UR10][R36.64], R229 ;  /* 0x000000e524007986 */ /* 0x0001e2000c10150a */
[-C--:B------:R-:W-:Y:S01]  /*f010*/  LEA.HI.X.SX32 R197, R44, R40.reuse, 0x1, P0 ;  /* 0x000000282cc57211 */ /* 0x080fe200000f0eff */
[C-C-:B------:R-:W-:Y:S01]  /*f020*/  IMAD R44, R6.reuse, 0x86, R7.reuse ;  /* 0x00000086062c7824 */ /* 0x140fe200078e0207 */
[-C--:B------:R-:W-:Y:S01]  /*f030*/  LEA.HI.X.SX32 R199, R199, R40.reuse, 0x1, P4 ;  /* 0x00000028c7c77211 */ /* 0x080fe200020f0eff */
[----:B------:R0:W-:Y:S01]  /*f040*/  STG.E.U16 desc[UR10][R38.64], R19 ;  /* 0x0000001326007986 */ /* 0x0001e2000c10150a */
[-C--:B------:R-:W-:Y:S01]  /*f050*/  LEA.HI.X.SX32 R201, R201, R40.reuse, 0x1, P3 ;  /* 0x00000028c9c97211 */ /* 0x080fe200018f0eff */
[C-C-:B------:R-:W-:Y:S01]  /*f060*/  IMAD R50, R6.reuse, 0x8a, R7.reuse ;  /* 0x0000008a06327824 */ /* 0x140fe200078e0207 */
[-C--:B------:R-:W-:Y:S01]  /*f070*/  LEA.HI.X.SX32 R203, R203, R40.reuse, 0x1, P2 ;  /* 0x00000028cbcb7211 */ /* 0x080fe200010f0eff */
[C-C-:B------:R-:W-:Y:S01]  /*f080*/  IMAD R54, R6.reuse, 0x8c, R7.reuse ;  /* 0x0000008c06367824 */ /* 0x140fe200078e0207 */
[-C--:B------:R-:W-:Y:S01]  /*f090*/  LEA.HI.X.SX32 R205, R205, R40.reuse, 0x1, P1 ;  /* 0x00000028cdcd7211 */ /* 0x080fe200008f0eff */
[C-C-:B------:R-:W-:Y:S01]  /*f0a0*/  IMAD R58, R6.reuse, 0x8e, R7.reuse ;  /* 0x0000008e063a7824 */ /* 0x140fe200078e0207 */
[----:B------:R-:W-:Y:S01]  /*f0b0*/  LEA.HI.X.SX32 R207, R207, R40, 0x1, P6 ;  /* 0x00000028cfcf7211 */ /* 0x000fe200030f0eff */
[C-C-:B------:R-:W-:Y:S01]  /*f0c0*/  IMAD R40, R6.reuse, 0x82, R7.reuse ;  /* 0x0000008206287824 */ /* 0x140fe200078e0207 */
[C---:B------:R-:W-:Y:S01]  /*f0d0*/  LEA R2, R6.reuse, R7, 0x7 ;  /* 0x0000000706027211 */ /* 0x040fe200078e38ff */
[C-C-:B------:R-:W-:Y:S01]  /*f0e0*/  IMAD R62, R6.reuse, 0x90, R7.reuse ;  /* 0x00000090063e7824 */ /* 0x140fe200078e0207 */
[----:B----4-:R-:W-:Y:S01]  /*f0f0*/  PRMT R20, R227, 0x7632, R20 ;  /* 0x00007632e3147816 */ /* 0x010fe20000000014 */
[C-C-:B------:R-:W-:Y:S01]  /*f100*/  IMAD R66, R6.reuse, 0x92, R7.reuse ;  /* 0x0000009206427824 */ /* 0x140fe200078e0207 */
[----:B------:R-:W-:Y:S01]  /*f110*/  F2FP.BF16.F32.PACK_AB R223, R223, R224 ;  /* 0x000000e0dfdf723e */ /* 0x000fe200000010ff */
[----:B------:R-:W-:Y:S01]  /*f120*/  STG.E.U16 desc[UR10][R2.64], R227 ;  /* 0x000000e302007986 */ /* 0x000fe2000c10150a */
[----:B-----5:R-:W-:Y:S01]  /*f130*/  PRMT R22, R225, 0x7632, R22 ;  /* 0x00007632e1167816 */ /* 0x020fe20000000016 */
[----:B------:R-:W-:Y:S01]  /*f140*/  IMAD R70, R6, 0x94, R7 ;  /* 0x0000009406467824 */ /* 0x000fe200078e0207 */
[----:B------:R-:W-:Y:S01]  /*f150*/  F2FP.BF16.F32.PACK_AB R221, R221, R222 ;  /* 0x000000dedddd723e */ /* 0x000fe200000010ff */
[----:B------:R4:W-:Y:S01]  /*f160*/  STG.E.U16 desc[UR10][R40.64], R20 ;  /* 0x0000001428007986 */ /* 0x0009e2000c10150a */
[----:B---3--:R-:W-:Y:S01]  /*f170*/  PRMT R25, R223, 0x7632, R25 ;  /* 0x00007632df197816 */ /* 0x008fe20000000019 */
[----:B------:R-:W3:Y:S01]  /*f180*/  LDC.64 R6, c[0x0][0x3a0] ;  /* 0x0000e800ff067b82 */ /* 0x000ee20000000a00 */
[----:B------:R-:W-:Y:S01]  /*f190*/  F2FP.BF16.F32.PACK_AB R219, R219, R220 ;  /* 0x000000dcdbdb723e */ /* 0x000fe200000010ff */
[----:B------:R5:W-:Y:S01]  /*f1a0*/  STG.E.U16 desc[UR10][R42.64], R225 ;  /* 0x000000e12a007986 */ /* 0x000be2000c10150a */
[----:B------:R-:W-:Y:S01]  /*f1b0*/  PRMT R29, R221, 0x7632, R29 ;  /* 0x00007632dd1d7816 */ /* 0x000fe2000000001d */
[----:B-1----:R-:W-:Y:S01]  /*f1c0*/  UIMAD UR4, UR9, UR4, URZ ;  /* 0x00000004090472a4 */ /* 0x002fe2000f8e02ff */
[----:B------:R-:W-:Y:S01]  /*f1d0*/  F2FP.BF16.F32.PACK_AB R217, R217, R218 ;  /* 0x000000dad9d9723e */ /* 0x000fe200000010ff */
[----:B------:R-:W-:Y:S01]  /*f1e0*/  STG.E.U16 desc[UR10][R44.64], R22 ;  /* 0x000000162c007986 */ /* 0x000fe2000c10150a */
[----:B------:R-:W-:Y:S01]  /*f1f0*/  PRMT R33, R219, 0x7632, R33 ;  /* 0x00007632db217816 */ /* 0x000fe20000000021 */
[----:B------:R-:W-:Y:S01]  /*f200*/  USHF.L.U32 UR6, UR4, 0x2, URZ ;  /* 0x0000000204067899 */ /* 0x000fe200080006ff */
[----:B------:R-:W-:Y:S01]  /*f210*/  F2FP.BF16.F32.PACK_AB R215, R215, R216 ;  /* 0x000000d8d7d7723e */ /* 0x000fe200000010ff */
[----:B------:R-:W-:Y:S01]  /*f220*/  STG.E.U16 desc[UR10][R46.64], R223 ;  /* 0x000000df2e007986 */ /* 0x000fe2000c10150a */
[----:B------:R-:W-:Y:S01]  /*f230*/  PRMT R24, R217, 0x7632, R24 ;  /* 0x00007632d9187816 */ /* 0x000fe20000000018 */
[----:B------:R-:W-:Y:S01]  /*f240*/  UIMAD.WIDE UR4, UR4, 0x4, URZ ;  /* 0x00000004040478a5 */ /* 0x000fe2000f8e02ff */
[----:B------:R-:W-:Y:S01]  /*f250*/  F2FP.BF16.F32.PACK_AB R213, R213, R214 ;  /* 0x000000d6d5d5723e */ /* 0x000fe200000010ff */
[----:B------:R-:W-:Y:S01]  /*f260*/  STG.E.U16 desc[UR10][R50.64], R25 ;  /* 0x0000001932007986 */ /* 0x000fe2000c10150a */
[----:B------:R-:W-:-:S02]  /*f270*/  PRMT R28, R215, 0x7632, R28 ;  /* 0x00007632d71c7816 */ /* 0x000fc4000000001c */
[----:B------:R-:W-:Y:S01]  /*f280*/  F2FP.BF16.F32.PACK_AB R211, R211, R212 ;  /* 0x000000d4d3d3723e */ /* 0x000fe200000010ff */
[----:B------:R-:W-:Y:S01]  /*f290*/  STG.E.U16 desc[UR10][R54.64], R221 ;  /* 0x000000dd36007986 */ /* 0x000fe2000c10150a */
[----:B------:R-:W-:Y:S02]  /*f2a0*/  PRMT R32, R213, 0x7632, R32 ;  /* 0x00007632d5207816 */ /* 0x000fe40000000020 */
[----:B------:R-:W-:Y:S01]  /*f2b0*/  F2FP.BF16.F32.PACK_AB R209, R209, R210 ;  /* 0x000000d2d1d1723e */ /* 0x000fe200000010ff */
[----:B------:R-:W-:Y:S01]  /*f2c0*/  STG.E.U16 desc[UR10][R58.64], R29 ;  /* 0x0000001d3a007986 */ /* 0x000fe2000c10150a */
[----:B0-----:R-:W-:Y:S02]  /*f2d0*/  PRMT R36, R211, 0x7632, R36 ;  /* 0x00007632d3247816 */ /* 0x001fe40000000024 */
[----:B------:R-:W-:Y:S01]  /*f2e0*/  F2FP.BF16.F32.PACK_AB R88, R89, R88 ;  /* 0x000000585958723e */ /* 0x000fe200000010ff */
[----:B------:R-:W-:Y:S01]  /*f2f0*/  STG.E.U16 desc[UR10][R62.64], R219 ;  /* 0x000000db3e007986 */ /* 0x000fe2000c10150a */
[----:B------:R-:W-:-:S02]  /*f300*/  PRMT R38, R209, 0x7632, R38 ;  /* 0x00007632d1267816 */ /* 0x000fc40000000026 */
[----:B------:R-:W-:Y:S01]  /*f310*/  F2FP.BF16.F32.PACK_AB R90, R91, R90 ;  /* 0x0000005a5b5a723e */ /* 0x000fe200000010ff */
[----:B------:R-:W-:Y:S01]  /*f320*/  STG.E.U16 desc[UR10][R66.64], R33 ;  /* 0x0000002142007986 */ /* 0x000fe2000c10150a */
[----:B----4-:R-:W-:Y:S02]  /*f330*/  PRMT R40, R88, 0x7632, R40 ;  /* 0x0000763258287816 */ /* 0x010fe40000000028 */
[----:B------:R-:W-:Y:S01]  /*f340*/  F2FP.BF16.F32.PACK_AB R92, R93, R92 ;  /* 0x0000005c5d5c723e */ /* 0x000fe200000010ff */
[----:B------:R0:W-:Y:S01]  /*f350*/  STG.E.U16 desc[UR10][R70.64], R217 ;  /* 0x000000d946007986 */ /* 0x0001e2000c10150a */
[----:B-----5:R-:W-:Y:S02]  /*f360*/  PRMT R42, R90, 0x7632, R42 ;  /* 0x000076325a2a7816 */ /* 0x020fe4000000002a */
[----:B------:R-:W-:Y:S01]  /*f370*/  F2FP.BF16.F32.PACK_AB R94, R95, R94 ;  /* 0x0000005e5f5e723e */ /* 0x000fe200000010ff */
[----:B------:R-:W-:Y:S01]  /*f380*/  STG.E.U16 desc[UR10][R48.64], R24 ;  /* 0x0000001830007986 */ /* 0x000fe2000c10150a */
[----:B------:R-:W-:-:S02]  /*f390*/  F2FP.BF16.F32.PACK_AB R96, R97, R96 ;  /* 0x000000606160723e */ /* 0x000fc400000010ff */
[----:B------:R-:W-:Y:S01]  /*f3a0*/  F2FP.BF16.F32.PACK_AB R98, R99, R98 ;  /* 0x000000626362723e */ /* 0x000fe200000010ff */
[----:B------:R-:W-:Y:S01]  /*f3b0*/  STG.E.U16 desc[UR10][R52.64], R215 ;  /* 0x000000d734007986 */ /* 0x000fe2000c10150a */
[----:B------:R-:W-:Y:S02]  /*f3c0*/  F2FP.BF16.F32.PACK_AB R100, R101, R100 ;  /* 0x000000646564723e */ /* 0x000fe400000010ff */
[----:B------:R-:W-:Y:S01]  /*f3d0*/  F2FP.BF16.F32.PACK_AB R102, R103, R102 ;  /* 0x000000666766723e */ /* 0x000fe200000010ff */
[----:B------:R-:W-:Y:S01]  /*f3e0*/  STG.E.U16 desc[UR10][R56.64], R28 ;  /* 0x0000001c38007986 */ /* 0x000fe2000c10150a */
[----:B0-----:R-:W-:Y:S02]  /*f3f0*/  PRMT R70, R96, 0x7632, R70 ;  /* 0x0000763260467816 */ /* 0x001fe40000000046 */
[----:B------:R-:W-:Y:S01]  /*f400*/  F2FP.BF16.F32.PACK_AB R104, R105, R104 ;  /* 0x000000686968723e */ /* 0x000fe200000010ff */
[----:B------:R-:W-:Y:S01]  /*f410*/  STG.E.U16 desc[UR10][R60.64], R213 ;  /* 0x000000d53c007986 */ /* 0x000fe2000c10150a */
[----:B------:R-:W-:-:S02]  /*f420*/  F2FP.BF16.F32.PACK_AB R106, R107, R106 ;  /* 0x0000006a6b6a723e */ /* 0x000fc400000010ff */
[----:B------:R-:W-:Y:S01]  /*f430*/  F2FP.BF16.F32.PACK_AB R108, R109, R108 ;  /* 0x0000006c6d6c723e */ /* 0x000fe200000010ff */
[----:B------:R0:W-:Y:S01]  /*f440*/  STG.E.U16 desc[UR10][R64.64], R32 ;  /* 0x0000002040007986 */ /* 0x0001e2000c10150a */
[----:B------:R-:W-:Y:S02]  /*f450*/  F2FP.BF16.F32.PACK_AB R110, R111, R110 ;  /* 0x0000006e6f6e723e */ /* 0x000fe400000010ff */
[----:B------:R-:W-:Y:S01]  /*f460*/  F2FP.BF16.F32.PACK_AB R112, R113, R112 ;  /* 0x000000707170723e */ /* 0x000fe200000010ff */
[----:B------:R1:W-:Y:S01]  /*f470*/  STG.E.U16 desc[UR10][R68.64], R211 ;  /* 0x000000d344007986 */ /* 0x0003e2000c10150a */
[----:B------:R-:W-:Y:S02]  /*f480*/  F2FP.BF16.F32.PACK_AB R114, R115, R114 ;  /* 0x000000727372723e */ /* 0x000fe400000010ff */
[----:B------:R-:W-:Y:S01]  /*f490*/  F2FP.BF16.F32.PACK_AB R116, R117, R116 ;  /* 0x000000747574723e */ /* 0x000fe200000010ff */
[----:B------:R4:W-:Y:S01]  /*f4a0*/  STG.E.U16 desc[UR10][R72.64], R36 ;  /* 0x0000002448007986 */ /* 0x0009e2000c10150a */
[----:B------:R-:W-:-:S02]  /*f4b0*/  F2FP.BF16.F32.PACK_AB R118, R119, R118 ;  /* 0x000000767776723e */ /* 0x000fc400000010ff */
[----:B------:R-:W-:Y:S01]  /*f4c0*/  F2FP.BF16.F32.PACK_AB R120, R121, R120 ;  /* 0x000000787978723e */ /* 0x000fe200000010ff */
[----:B------:R5:W-:Y:S01]  /*f4d0*/  STG.E.U16 desc[UR10][R74.64], R209 ;  /* 0x000000d14a007986 */ /* 0x000be2000c10150a */
[----:B0-----:R-:W-:Y:S02]  /*f4e0*/  PRMT R65, R92, 0x7632, R65 ;  /* 0x000076325c417816 */ /* 0x001fe40000000041 */
[----:B------:R-:W-:Y:S01]  /*f4f0*/  F2FP.BF16.F32.PACK_AB R122, R123, R122 ;  /* 0x0000007a7b7a723e */ /* 0x000fe200000010ff */
[----:B------:R0:W-:Y:S01]  /*f500*/  STG.E.U16 desc[UR10][R76.64], R38 ;  /* 0x000000264c007986 */ /* 0x0001e2000c10150a */
[----:B-1----:R-:W-:Y:S02]  /*f510*/  PRMT R68, R94, 0x7632, R68 ;  /* 0x000076325e447816 */ /* 0x002fe40000000044 */
[----:B------:R-:W-:Y:S01]  /*f520*/  F2FP.BF16.F32.PACK_AB R124, R125, R124 ;  /* 0x0000007c7d7c723e */ /* 0x000fe200000010ff */
[----:B------:R1:W-:Y:S01]  /*f530*/  STG.E.U16 desc[UR10][R78.64], R88 ;  /* 0x000000584e007986 */ /* 0x0003e2000c10150a */
[----:B----4-:R-:W-:-:S02]  /*f540*/  PRMT R72, R98, 0x7632, R72 ;  /* 0x0000763262487816 */ /* 0x010fc40000000048 */
[----:B------:R-:W-:Y:S01]  /*f550*/  F2FP.BF16.F32.PACK_AB R126, R127, R126 ;  /* 0x0000007e7f7e723e */ /* 0x000fe200000010ff */
[----:B------:R4:W-:Y:S01]  /*f560*/  STG.E.U16 desc[UR10][R80.64], R40 ;  /* 0x0000002850007986 */ /* 0x0009e2000c10150a */
[----:B-----5:R-:W-:Y:S02]  /*f570*/  PRMT R74, R100, 0x7632, R74 ;  /* 0x00007632644a7816 */ /* 0x020fe4000000004a */
[----:B------:R-:W-:Y:S01]  /*f580*/  SHF.L.U32 R3, R134, 0x2, RZ ;  /* 0x0000000286037819 */ /* 0x000fe200000006ff */
[----:B------:R5:W-:Y:S01]  /*f590*/  STG.E.U16 desc[UR10][R82.64], R90 ;  /* 0x0000005a52007986 */ /* 0x000be2000c10150a */
[----:B0-----:R-:W-:Y:S01]  /*f5a0*/  PRMT R76, R102, 0x7632, R76 ;  /* 0x00007632664c7816 */ /* 0x001fe2000000004c */
[----:B------:R-:W-:Y:S01]  /*f5b0*/  IMAD.HI R134, R134, 0x4, RZ ;  /* 0x0000000486867827 */ /* 0x000fe200078e02ff */
[----:B------:R-:W-:Y:S01]  /*f5c0*/  F2FP.BF16.F32.PACK_AB R128, R129, R128 ;  /* 0x000000808180723e */ /* 0x000fe200000010ff */
[----:B------:R0:W-:Y:S01]  /*f5d0*/  STG.E.U16 desc[UR10][R84.64], R42 ;  /* 0x0000002a54007986 */ /* 0x0001e2000c10150a */
[----:B-1----:R-:W-:-:S02]  /*f5e0*/  PRMT R78, R104, 0x7632, R78 ;  /* 0x00007632684e7816 */ /* 0x002fc4000000004e */
[----:B------:R-:W-:Y:S01]  /*f5f0*/  PRMT R88, R114, 0x7632, R88 ;  /* 0x0000763272587816 */ /* 0x000fe20000000058 */
[----:B------:R1:W-:Y:S01]  /*f600*/  STG.E.U16 desc[UR10][R86.64], R92 ;  /* 0x0000005c56007986 */ /* 0x0003e2000c10150a */
[----:B----4-:R-:W-:Y:S02]  /*f610*/  PRMT R80, R106, 0x7632, R80 ;  /* 0x000076326a507816 */ /* 0x010fe40000000050 */
[----:B------:R-:W-:Y:S01]  /*f620*/  F2FP.BF16.F32.PACK_AB R135, R208, R135 ;  /* 0x00000087d087723e */ /* 0x000fe200000010ff */
[----:B------:R-:W-:Y:S01]  /*f630*/  STG.E.U16 desc[UR10][R130.64], R65 ;  /* 0x0000004182007986 */ /* 0x000fe2000c10150a */
[----:B-----5:R-:W-:Y:S02]  /*f640*/  PRMT R82, R108, 0x7632, R82 ;  /* 0x000076326c527816 */ /* 0x020fe40000000052 */
[----:B------:R-:W-:Y:S01]  /*f650*/  PRMT R90, R116, 0x7632, R90 ;  /* 0x00007632745a7816 */ /* 0x000fe2000000005a */
[----:B------:R4:W-:Y:S01]  /*f660*/  STG.E.U16 desc[UR10][R132.64], R94 ;  /* 0x0000005e84007986 */ /* 0x0009e2000c10150a */
[----:B0-----:R-:W-:-:S02]  /*f670*/  PRMT R84, R110, 0x7632, R84 ;  /* 0x000076326e547816 */ /* 0x001fc40000000054 */
[----:B---3--:R-:W-:Y:S01]  /*f680*/  IADD3 R2, P0, P1, R3, UR6, R6 ;  /* 0x0000000603027c10 */ /* 0x008fe2000f91e006 */
[----:B------:R-:W-:Y:S01]  /*f690*/  STG.E.U16 desc[UR10][R136.64], R68 ;  /* 0x0000004488007986 */ /* 0x000fe2000c10150a */
[----:B-1----:R-:W-:Y:S02]  /*f6a0*/  PRMT R86, R112, 0x7632, R86 ;  /* 0x0000763270567816 */ /* 0x002fe40000000056 */
[----:B------:R-:W-:Y:S01]  /*f6b0*/  PRMT R92, R118, 0x7632, R92 ;  /* 0x00007632765c7816 */ /* 0x000fe2000000005c */
[----:B------:R0:W-:Y:S01]  /*f6c0*/  STG.E.U16 desc[UR10][R138.64], R96 ;  /* 0x000000608a007986 */ /* 0x0001e2000c10150a */
[----:B------:R-:W-:Y:S02]  /*f6d0*/  PRMT R6, R135, 0x7632, R6 ;  /* 0x0000763287067816 */ /* 0x000fe40000000006 */
[----:B------:R-:W-:Y:S01]  /*f6e0*/  IADD3.X R3, PT, PT, R134, UR5, R7, P0, P1 ;  /* 0x0000000586037c10 */ /* 0x000fe200087e2407 */
[----:B------:R-:W-:Y:S01]  /*f6f0*/  STG.E.U16 desc[UR10][R140.64], R70 ;  /* 0x000000468c007986 */ /* 0x000fe2000c10150a */
[----:B----4-:R-:W-:-:S03]  /*f700*/  PRMT R94, R120, 0x7632, R94 ;  /* 0x00007632785e7816 */ /* 0x010fc6000000005e */
[----:B------:R1:W-:Y:S04]  /*f710*/  STG.E.U16 desc[UR10][R142.64], R98 ;  /* 0x000000628e007986 */ /* 0x0003e8000c10150a */
[----:B------:R-:W-:Y:S01]  /*f720*/  STG.E.U16 desc[UR10][R144.64], R72 ;  /* 0x0000004890007986 */ /* 0x000fe2000c10150a */
[----:B0-----:R-:W-:-:S03]  /*f730*/  PRMT R96, R122, 0x7632, R96 ;  /* 0x000076327a607816 */ /* 0x001fc60000000060 */
[----:B------:R0:W-:Y:S04]  /*f740*/  STG.E.U16 desc[UR10][R146.64], R100 ;  /* 0x0000006492007986 */ /* 0x0001e8000c10150a */
[----:B------:R-:W-:Y:S01]  /*f750*/  STG.E.U16 desc[UR10][R148.64], R74 ;  /* 0x0000004a94007986 */ /* 0x000fe2000c10150a */
[----:B-1----:R-:W-:-:S03]  /*f760*/  PRMT R98, R124, 0x7632, R98 ;  /* 0x000076327c627816 */ /* 0x002fc60000000062 */
[----:B------:R1:W-:Y:S04]  /*f770*/  STG.E.U16 desc[UR10][R150.64], R102 ;  /* 0x0000006696007986 */ /* 0x0003e8000c10150a */
[----:B------:R3:W-:Y:S01]  /*f780*/  STG.E.U16 desc[UR10][R152.64], R76 ;  /* 0x0000004c98007986 */ /* 0x0007e2000c10150a */
[----:B0-----:R-:W-:-:S03]  /*f790*/  PRMT R100, R126, 0x7632, R100 ;  /* 0x000076327e647816 */ /* 0x001fc60000000064 */
[----:B------:R3:W-:Y:S04]  /*f7a0*/  STG.E.U16 desc[UR10][R154.64], R104 ;  /* 0x000000689a007986 */ /* 0x0007e8000c10150a */
[----:B------:R3:W-:Y:S01]  /*f7b0*/  STG.E.U16 desc[UR10][R156.64], R78 ;  /* 0x0000004e9c007986 */ /* 0x0007e2000c10150a */
[----:B-1----:R-:W-:-:S03]  /*f7c0*/  PRMT R102, R128, 0x7632, R102 ;  /* 0x0000763280667816 */ /* 0x002fc60000000066 */
[----:B------:R3:W-:Y:S04]  /*f7d0*/  STG.E.U16 desc[UR10][R158.64], R106 ;  /* 0x0000006a9e007986 */ /* 0x0007e8000c10150a */
        /* <DEDUP_REMOVED lines=25> */
[----:B------:R3:W-:Y:S01]  /*f970*/  STG.E desc[UR10][R2.64], R0 ;  /* 0x0000000002007986 */ /* 0x0007e2000c10190a */
[----:B--2---:R-:W-:Y:S06]  /*f980*/  BAR.SYNC.DEFER_BLOCKING 0x0 ;  /* 0x0000000000007b1d */ /* 0x004fec0000010000 */
[----:B------:R-:W-:Y:S05]  /*f990*/  BRA.U UP0, `(.L_x_22) ;  /* 0x0000000100a07547 */ /* 0x000fea000b800000 */
[----:B------:R-:W0:Y:S01]  /*f9a0*/  S2UR UR5, SR_CgaCtaId ;  /* 0x00000000000579c3 */ /* 0x000e220000008800 */
[----:B------:R-:W-:Y:S01]  /*f9b0*/  NOP ;  /* 0x0000000000007918 */ /* 0x000fe20000000000 */
[----:B------:R-:W-:Y:S01]  /*f9c0*/  UMOV UR4, 0x50 ;  /* 0x0000005000047882 */ /* 0x000fe20000000000 */
[----:B---3--:R-:W-:Y:S02]  /*f9d0*/  MOV R0, UR63 ;  /* 0x0000003f00007c02 */ /* 0x008fe40008000f00 */
[----:B------:R-:W-:Y:S02]  /*f9e0*/  MOV R3, 0xff ;  /* 0x000000ff00037802 */ /* 0x000fe40000000f00 */
[----:B------:R-:W-:Y:S02]  /*f9f0*/  LOP3.LUT R0, R0, 0xffff, RZ, 0xc0, !PT ;  /* 0x0000ffff00007812 */ /* 0x000fe400078ec0ff */
[----:B------:R-:W-:Y:S02]  /*fa00*/  MOV R7, 0x1 ;  /* 0x0000000100077802 */ /* 0x000fe40000000f00 */
[----:B------:R-:W-:-:S04]  /*fa10*/  SHF.R.U32.HI R0, RZ, 0x5, R0 ;  /* 0x00000005ff007819 */ /* 0x000fc80000011600 */
[----:B------:R-:W-:Y:S02]  /*fa20*/  IADD3 R2, PT, PT, R0, 0x10, RZ ;  /* 0x0000001000027810 */ /* 0x000fe40007ffe0ff */
[----:B------:R-:W-:Y:S01]  /*fa30*/  SHF.L.U32 R0, R3, R0, RZ ;  /* 0x0000000003007219 */ /* 0x000fe200000006ff */
[----:B0-----:R-:W-:Y:S01]  /*fa40*/  ULEA UR6, UR5, UR4, 0x18 ;  /* 0x0000000405067291 */ /* 0x001fe2000f8ec0ff */
[----:B------:R-:W-:-:S04]  /*fa50*/  SHF.L.U32 R3, R7, R2, RZ ;  /* 0x0000000207037219 */ /* 0x000fc800000006ff */
[----:B------:R-:W-:-:S04]  /*fa60*/  LOP3.LUT R0, R3, R0, RZ, 0xfc, !PT ;  /* 0x0000000003007212 */ /* 0x000fc800078efcff */
[----:B------:R-:W0:Y:S01]  /*fa70*/  LDS R5, [UR6] ;  /* 0x00000006ff057984 */ /* 0x000e220008000800 */
[C---:B------:R-:W-:Y:S02]  /*fa80*/  LOP3.LUT R2, R0.reuse, 0xffff, RZ, 0xc0, !PT ;  /* 0x0000ffff00027812 */ /* 0x040fe400078ec0ff */
[----:B0-----:R-:W-:-:S04]  /*fa90*/  LOP3.LUT R3, R0, 0xffff, R5, 0x80, !PT ;  /* 0x0000ffff00037812 */ /* 0x001fc800078e8005 */
[----:B------:R-:W-:-:S13]  /*faa0*/  ISETP.NE.AND P0, PT, R3, R2, PT ;  /* 0x000000020300720c */ /* 0x000fda0003f05270 */
[----:B------:R-:W-:Y:S05]  /*fab0*/  @P0 BRA `(.L_x_23) ;  /* 0x0000000000500947 */ /* 0x000fea0003800000 */
[----:B------:R-:W-:Y:S02]  /*fac0*/  SHF.R.U32.HI R5, RZ, 0x10, R5 ;  /* 0x00000010ff057819 */ /* 0x000fe40000011605 */
[----:B------:R-:W-:-:S04]  /*fad0*/  SHF.R.U32.HI R2, RZ, 0x10, R0 ;  /* 0x00000010ff027819 */ /* 0x000fc80000011600 */
[----:B------:R-:W-:-:S04]  /*fae0*/  LOP3.LUT R5, R5, R2, RZ, 0xc0, !PT ;  /* 0x0000000205057212 */ /* 0x000fc800078ec0ff */
[----:B------:R-:W-:-:S13]  /*faf0*/  ISETP.NE.AND P0, PT, R5, R2, PT ;  /* 0x000000020500720c */ /* 0x000fda0003f05270 */
[----:B------:R-:W-:Y:S05]  /*fb00*/  @P0 BRA `(.L_x_24) ;  /* 0x0000000000300947 */ /* 0x000fea0003800000 */
[----:B------:R-:W-:Y:S01]  /*fb10*/  R2UR UR4, R0 ;  /* 0x00000000000472ca */ /* 0x000fe200000e0000 */
[----:B------:R-:W-:Y:S01]  /*fb20*/  VOTEU.ANY UR5, UPT, PT ;  /* 0x0000000000057886 */ /* 0x000fe200038e0100 */
[----:B------:R-:W0:Y:S01]  /*fb30*/  S2R R0, SR_LANEID ;  /* 0x0000000000007919 */ /* 0x000e220000000000 */
[----:B------:R-:W-:-:S10]  /*fb40*/  UFLO.U32 UR5, UR5 ;  /* 0x00000005000572bd */ /* 0x000fd400080e0000 */
[----:B------:R-:W-:-:S06]  /*fb50*/  ULOP3.LUT UR4, URZ, UR4, URZ, 0x33, !UPT ;  /* 0x00000004ff047292 */ /* 0x000fcc000f8e33ff */
[----:B------:R-:W-:-:S04]  /*fb60*/  MOV R2, UR4 ;  /* 0x0000000400027c02 */ /* 0x000fc80008000f00 */
[----:B------:R-:W1:Y:S02]  /*fb70*/  REDUX UR7, R2 ;  /* 0x00000000020773c4 */ /* 0x000e640000000000 */
[----:B------:R2:W-:Y:S01]  /*fb80*/  UTCATOMSWS.AND URZ, UR4 ;  /* 0x0000000400ff79e3 */ /* 0x0005e20008000000 */
[----:B0-----:R-:W-:Y:S02]  /*fb90*/  ISETP.EQ.U32.AND P0, PT, R0, UR5, PT ;  /* 0x0000000500007c0c */ /* 0x001fe4000bf02070 */
[----:B-1----:R-:W-:-:S11]  /*fba0*/  MOV R0, UR7 ;  /* 0x0000000700007c02 */ /* 0x002fd60008000f00 */
[----:B------:R2:W-:Y:S01]  /*fbb0*/  @P0 ATOMS.AND RZ, [UR6], R0 ;  /* 0x00000000ffff098c */ /* 0x0005e2000a800006 */
[----:B------:R-:W-:Y:S05]  /*fbc0*/  BRA `(.L_x_22) ;  /* 0x0000000000147947 */ /* 0x000fea0003800000 */
.L_x_24:
[----:B------:R-:W-:-:S07]  /*fbd0*/  MOV R2, 0xfbf0 ;  /* 0x0000fbf000027802 */ /* 0x000fce0000000f00 */
[----:B------:R-:W-:Y:S05]  /*fbe0*/  CALL.REL.NOINC `($__internal_0_$__cuda_sm10x_tcgen05_guardrail_trap_col_being_dealloced_not_returned_by_alloc) ;  /* 0x0000000000447944 */ /* 0x000fea0003c00000 */
[----:B------:R-:W-:Y:S05]  /*fbf0*/  BRA `(.L_x_22) ;  /* 0x0000000000087947 */ /* 0x000fea0003800000 */
.L_x_23:
[----:B------:R-:W-:-:S07]  /*fc00*/  MOV R2, 0xfc20 ;  /* 0x0000fc2000027802 */ /* 0x000fce0000000f00 */
[----:B------:R-:W-:Y:S05]  /*fc10*/  CALL.REL.NOINC `($__internal_2_$__cuda_sm10x_tcgen05_guardrail_trap_unallocated_columns_being_dealloced) ;  /* 0x0000000000507944 */ /* 0x000fea0003c00000 */
.L_x_22:
[----:B------:R-:W-:Y:S01]  /*fc20*/  NOP ;  /* 0x0000000000007918 */ /* 0x000fe20000000000 */
[----:B--2---:R-:W-:Y:S05]  /*fc30*/  EXIT ;  /* 0x000000000000794d */ /* 0x004fea0003800000 */
.L_x_8:
[----:B------:R-:W1:Y:S02]  /*fc40*/  SYNCS.PHASECHK.TRANS64.TRYWAIT P3, [UR62+0xa000], RZ ;  /* 0x00a000ffff0075a7 */ /* 0x000e64000806113e */
[----:B-1----:R-:W-:Y:S05]  /*fc50*/  @!P3 BRA `(.L_x_8) ;  /* 0xfffffffc00f8b947 */ /* 0x002fea000383ffff */
[----:B------:R-:W-:Y:S05]  /*fc60*/  BRA `(.L_x_7) ;  /* 0xffffff5400787947 */ /* 0x000fea000383ffff */
.L_x_17:
[----:B------:R-:W1:Y:S02]  /*fc70*/  SYNCS.PHASECHK.TRANS64.TRYWAIT P2, [UR62+0xe010], RZ ;  /* 0x00e010ffff0075a7 */ /* 0x000e64000804113e */
[----:B-1----:R-:W-:Y:S05]  /*fc80*/  @!P2 BRA `(.L_x_17) ;  /* 0xfffffffc00f8a947 */ /* 0x002fea000383ffff */
[----:B------:R-:W-:Y:S05]  /*fc90*/  BRA `(.L_x_25) ;  /* 0xffffff8c00447947 */ /* 0x000fea000383ffff */
.L_x_18:
[----:B------:R-:W1:Y:S02]  /*fca0*/  SYNCS.PHASECHK.TRANS64.TRYWAIT P6, [UR72], R40 ;  /* 0x00000028ff0075a7 */ /* 0x000e6400080c1148 */
[----:B-1----:R-:W-:Y:S05]  /*fcb0*/  @!P6 BRA `(.L_x_18) ;  /* 0xfffffffc00f8e947 */ /* 0x002fea000383ffff */
[----:B------:R-:W-:Y:S05]  /*fcc0*/  BRA `(.L_x_26) ;  /* 0xffffff94006c7947 */ /* 0x000fea000383ffff */
.L_x_21:
[----:B------:R-:W0:Y:S02]  /*fcd0*/  SYNCS.PHASECHK.TRANS64.TRYWAIT P0, [UR72], R0 ;  /* 0x00000000ff0075a7 */ /* 0x000e240008001148 */
[----:B0-----:R-:W-:Y:S05]  /*fce0*/  @!P0 BRA `(.L_x_21) ;  /* 0xfffffffc00f88947 */ /* 0x001fea000383ffff */
[----:B------:R-:W-:Y:S05]  /*fcf0*/  BRA `(.L_x_27) ;  /* 0xffffffb000b87947 */ /* 0x000fea000383ffff */
        .weak           $__internal_0_$__cuda_sm10x_tcgen05_guardrail_trap_col_being_dealloced_not_returned_by_alloc
        .type           $__internal_0_$__cuda_sm10x_tcgen05_guardrail_trap_col_being_dealloced_not_returned_by_alloc,@function
        .size           $__internal_0_$__cuda_sm10x_tcgen05_guardrail_trap_col_being_dealloced_not_returned_by_alloc,($__internal_1_$__cuda_sm10x_tcgen05_guardrail_trap_phase_invalid_during_alloc - $__internal_0_$__cuda_sm10x_tcgen05_guardrail_trap_col_being_dealloced_not_returned_by_alloc)
$__internal_0_$__cuda_sm10x_tcgen05_guardrail_trap_col_being_dealloced_not_returned_by_alloc:
[----:B------:R-:W-:Y:S05]  /*fd00*/  BPT.TRAP 0x1 ;  /* 0x000000040000795c */ /* 0x000fea0000300000 */
[----:B------:R-:W-:-:S04]  /*fd10*/  HFMA2 R3, -RZ, RZ, 0, 0 ;  /* 0x00000000ff037431 */ /* 0x000fc800000001ff */
[----:B------:R-:W-:Y:S05]  /*fd20*/  RET.REL.NODEC R2 `(attn_fwd) ;  /* 0xffffff0002b47950 */ /* 0x000fea0003c3ffff */
        .weak           $__internal_1_$__cuda_sm10x_tcgen05_guardrail_trap_phase_invalid_during_alloc
        .type           $__internal_1_$__cuda_sm10x_tcgen05_guardrail_trap_phase_invalid_during_alloc,@function
        .size           $__internal_1_$__cuda_sm10x_tcgen05_guardrail_trap_phase_invalid_during_alloc,($__internal_2_$__cuda_sm10x_tcgen05_guardrail_trap_unallocated_columns_being_dealloced - $__internal_1_$__cuda_sm10x_tcgen05_guardrail_trap_phase_invalid_during_alloc)
$__internal_1_$__cuda_sm10x_tcgen05_guardrail_trap_phase_invalid_during_alloc:
[----:B------:R-:W-:Y:S05]  /*fd30*/  BPT.TRAP 0x1 ;  /* 0x000000040000795c */ /* 0x000fea0000300000 */
[----:B------:R-:W-:-:S04]  /*fd40*/  MOV R3, 0x0 ;  /* 0x0000000000037802 */ /* 0x000fc80000000f00 */
[----:B------:R-:W-:Y:S05]  /*fd50*/  RET.REL.NODEC R2 `(attn_fwd) ;  /* 0xffffff0002a87950 */ /* 0x000fea0003c3ffff */
        .weak           $__internal_2_$__cuda_sm10x_tcgen05_guardrail_trap_unallocated_columns_being_dealloced
        .type           $__internal_2_$__cuda_sm10x_tcgen05_guardrail_trap_unallocated_columns_being_dealloced,@function
        .size           $__internal_2_$__cuda_sm10x_tcgen05_guardrail_trap_unallocated_columns_being_dealloced,(.L_x_31 - $__internal_2_$__cuda_sm10x_tcgen05_guardrail_trap_unallocated_columns_being_dealloced)
$__internal_2_$__cuda_sm10x_tcgen05_guardrail_trap_unallocated_columns_being_dealloced:
[----:B------:R-:W-:Y:S05]  /*fd60*/  BPT.TRAP 0x1 ;  /* 0x000000040000795c */ /* 0x000fea0000300000 */
[----:B------:R-:W-:-:S04]  /*fd70*/  HFMA2 R3, -RZ, RZ, 0, 0 ;  /* 0x00000000ff037431 */ /* 0x000fc800000001ff */
[----:B------:R-:W-:Y:S05]  /*fd80*/  RET.REL.NODEC R2 `(attn_fwd) ;  /* 0xffffff00029c7950 */ /* 0x000fea0003c3ffff */
.L_x_28:
[----:B------:R-:W-:-:S00]  /*fd90*/  BRA `(.L_x_28) ;  /* 0xfffffffc00fc7947 */ /* 0x000fc0000383ffff */
[----:B------:R-:W-:-:S00]  /*fda0*/  NOP ;  /* 0x0000000000007918 */ /* 0x000fc00000000000 */
        /* <DEDUP_REMOVED lines=13> */
.L_x_31:


//--------------------- .nv.global.init           --------------------------
	.section	.nv.global.init,"aw",@progbits
.nv.global.init:
	.type		_$_str,@object
	.size		_$_str,(.L_3 - _$_str)
_$_str:
        /*0000*/ 	.byte	0x5f, 0x5f, 0x43, 0x55, 0x44, 0x41, 0x5f, 0x46, 0x54, 0x5a, 0x00
.L_3:


//--------------------- .nv.shared.attn_fwd       --------------------------
	.section	.nv.shared.attn_fwd,"aw",@nobits
	.sectionflags	@""
	.align	16
	.zero		1024


//--------------------- .nv.shared.reserved.0     --------------------------
	.section	.nv.shared.reserved.0,"aw",@nobits
	.align	8
	.weak		__nv_reservedSMEM_offset_0_alias
	.size		__nv_reservedSMEM_offset_0_alias, 0, 64
	.other		__nv_reservedSMEM_offset_0_alias,@"STO_CUDA_RESERVED_SHARED STV_DEFAULT"
__nv_reservedSMEM_offset_0_alias:
	.zero		0
.nv.shared.reserved.0:
	.zero		64
	.weak		__nv_reservedSMEM_allocation_phase
	.type		__nv_reservedSMEM_allocation_phase,@object
	.size		__nv_reservedSMEM_allocation_phase,(.L_0 - __nv_reservedSMEM_allocation_phase)
__nv_reservedSMEM_allocation_phase:
	.zero		1
.L_0:
	.zero		7
	.weak		__nv_reservedSMEM_devtool_atexit_pc
	.type		__nv_reservedSMEM_devtool_atexit_pc,@object
	.size		__nv_reservedSMEM_devtool_atexit_pc,(__nv_reservedSMEM_allocation_mask - __nv_reservedSMEM_devtool_atexit_pc)
__nv_reservedSMEM_devtool_atexit_pc:
	.zero		8
	.weak		__nv_reservedSMEM_allocation_mask
	.type		__nv_reservedSMEM_allocation_mask,@object
	.size		__nv_reservedSMEM_allocation_mask,(.L_2 - __nv_reservedSMEM_allocation_mask)
__nv_reservedSMEM_allocation_mask:
	.zero		4
.L_2:


//--------------------- .nv.constant0.attn_fwd    --------------------------
	.section	.nv.constant0.attn_fwd,"a",@progbits
	.sectionflags	@""
	.align	4
.nv.constant0.attn_fwd:
	.zero		1032


//--------------------- SYMBOLS --------------------------

	.type		.nv.reservedSmem.offset0,@object
	.size		.nv.reservedSmem.offset0,0x4
	.type		.nv.reservedSmem.cap,@object
	.size		.nv.reservedSmem.cap,0x4
